//
// Generated by NVIDIA NVVM Compiler
//
// Compiler Build ID: CL-36424714
// Cuda compilation tools, release 13.0, V13.0.88
// Based on NVVM 20.0.0
//

.version 9.0
.target sm_100
.address_size 64

	// .globl	_Z20eliminarJewelsKernelPfS_iii
.extern .func  (.param .b32 func_retval0) vprintf
(
	.param .b64 vprintf_param_0,
	.param .b64 vprintf_param_1
)
;
.global .align 4 .b8 precalc_xorwow_matrix[102400];
.global .align 4 .b8 precalc_xorwow_offset_matrix[102400];
.global .align 4 .b8 mrg32k3aM1[2304];
.global .align 4 .b8 mrg32k3aM2[2304];
.global .align 4 .b8 mrg32k3aM1SubSeq[2016];
.global .align 4 .b8 mrg32k3aM2SubSeq[2016];
.global .align 4 .b8 mrg32k3aM1Seq[2304];
.global .align 4 .b8 mrg32k3aM2Seq[2304];
.const .align 8 .b8 __cr_lgamma_table[72];
.global .align 1 .b8 $str[54] = {10, 74, 101, 119, 101, 108, 115, 32, 97, 32, 101, 108, 105, 109, 105, 110, 97, 114, 58, 32, 120, 58, 37, 102, 32, 121, 58, 37, 102, 32, 124, 32, 120, 58, 37, 102, 32, 121, 58, 37, 102, 32, 124, 32, 120, 58, 37, 102, 32, 121, 58, 37, 102};

.visible .entry _Z20eliminarJewelsKernelPfS_iii(
	.param .u64 .ptr .align 1 _Z20eliminarJewelsKernelPfS_iii_param_0,
	.param .u64 .ptr .align 1 _Z20eliminarJewelsKernelPfS_iii_param_1,
	.param .u32 _Z20eliminarJewelsKernelPfS_iii_param_2,
	.param .u32 _Z20eliminarJewelsKernelPfS_iii_param_3,
	.param .u32 _Z20eliminarJewelsKernelPfS_iii_param_4
)
{
	.local .align 16 .b8 	__local_depot0[96];
	.reg .b64 	%SP;
	.reg .b64 	%SPL;
	.reg .pred 	%p<68>;
	.reg .b32 	%r<1232>;
	.reg .b32 	%f<18>;
	.reg .b64 	%rd<45>;
	.reg .b64 	%fd<7>;

	mov.u64 	%SPL, __local_depot0;
	cvta.local.u64 	%SP, %SPL;
	ld.param.u64 	%rd13, [_Z20eliminarJewelsKernelPfS_iii_param_0];
	ld.param.u64 	%rd14, [_Z20eliminarJewelsKernelPfS_iii_param_1];
	ld.param.u32 	%r556, [_Z20eliminarJewelsKernelPfS_iii_param_3];
	ld.param.u32 	%r557, [_Z20eliminarJewelsKernelPfS_iii_param_4];
	cvta.to.global.u64 	%rd15, %rd14;
	add.u64 	%rd16, %SP, 0;
	add.u64 	%rd17, %SPL, 0;
	max.s32 	%r1, %r557, %r556;
	ld.global.f32 	%f1, [%rd15];
	cvt.f64.f32 	%fd1, %f1;
	ld.global.f32 	%f2, [%rd15+4];
	cvt.rn.f32.s32 	%f3, %r556;
	div.rn.f32 	%f4, %f2, %f3;
	cvt.f64.f32 	%fd2, %f4;
	ld.global.f32 	%f5, [%rd15+8];
	cvt.f64.f32 	%fd3, %f5;
	ld.global.f32 	%f6, [%rd15+12];
	div.rn.f32 	%f7, %f6, %f3;
	cvt.f64.f32 	%fd4, %f7;
	ld.global.f32 	%f8, [%rd15+16];
	cvt.f64.f32 	%fd5, %f8;
	ld.global.f32 	%f9, [%rd15+20];
	div.rn.f32 	%f10, %f9, %f3;
	cvt.f64.f32 	%fd6, %f10;
	st.local.v2.f64 	[%rd17], {%fd1, %fd2};
	st.local.v2.f64 	[%rd17+16], {%fd3, %fd4};
	st.local.v2.f64 	[%rd17+32], {%fd5, %fd6};
	mov.u64 	%rd18, $str;
	cvta.global.u64 	%rd19, %rd18;
	{ // callseq 0, 0
	.param .b64 param0;
	st.param.b64 	[param0], %rd19;
	.param .b64 param1;
	st.param.b64 	[param1], %rd16;
	.param .b32 retval0;
	call.uni (retval0), 
	vprintf, 
	(
	param0, 
	param1
	);
	ld.param.b32 	%r558, [retval0];
	} // callseq 0
	setp.lt.s32 	%p1, %r1, 1;
	@%p1 bra 	$L__BB0_123;
	add.u64 	%rd1, %SPL, 48;
	mov.u32 	%r561, %tid.y;
	mov.u32 	%r562, %tid.x;
	cvta.to.global.u64 	%rd21, %rd13;
	mul.lo.s32 	%r563, %r556, %r561;
	add.s32 	%r564, %r563, %r562;
	mul.wide.s32 	%rd22, %r564, 4;
	add.s64 	%rd2, %rd21, %rd22;
	sub.s32 	%r565, %r563, %r556;
	add.s32 	%r566, %r565, %r562;
	mul.wide.s32 	%rd23, %r566, 4;
	add.s64 	%rd3, %rd21, %rd23;
	mad.lo.s32 	%r567, %r557, %r556, %r562;
	mul.wide.s32 	%rd24, %r567, 4;
	add.s64 	%rd4, %rd21, %rd24;
	mov.b32 	%r939, 0;
$L__BB0_2:
	ld.param.u64 	%rd43, [_Z20eliminarJewelsKernelPfS_iii_param_1];
	cvt.u64.u32 	%rd44, %r939;
	cvta.to.global.u64 	%rd25, %rd43;
	mul.wide.u32 	%rd26, %r939, 4;
	add.s64 	%rd6, %rd25, %rd26;
	ld.global.f32 	%f11, [%rd6];
	cvt.rn.f32.u32 	%f12, %r562;
	setp.neu.f32 	%p2, %f11, %f12;
	@%p2 bra 	$L__BB0_5;
	ld.global.f32 	%f13, [%rd6+4];
	cvt.rn.f32.u32 	%f14, %r561;
	setp.geu.f32 	%p3, %f13, %f14;
	@%p3 bra 	$L__BB0_5;
	ld.global.f32 	%f15, [%rd2];
	st.global.f32 	[%rd3], %f15;
$L__BB0_5:
	setp.ne.s32 	%p4, %r561, %r557;
	@%p4 bra 	$L__BB0_122;
	cvt.u32.u64 	%r569, %rd44;
	// begin inline asm
	mov.u64 	%rd27, %clock64;
	// end inline asm
	cvt.u32.u64 	%r570, %rd27;
	xor.b32  	%r571, %r570, -1429050551;
	mul.lo.s32 	%r572, %r571, 1099087573;
	{ .reg .b32 tmp; mov.b64 {tmp, %r573}, %rd27; }
	xor.b32  	%r574, %r573, -136515619;
	mul.lo.s32 	%r575, %r574, -1703105765;
	add.s32 	%r576, %r572, %r575;
	add.s32 	%r4, %r576, 6615241;
	add.s32 	%r962, %r572, 123456789;
	st.local.u32 	[%rd1+4], %r962;
	xor.b32  	%r961, %r572, 362436069;
	add.s32 	%r960, %r575, 521288629;
	st.local.v2.u32 	[%rd1+8], {%r961, %r960};
	xor.b32  	%r959, %r575, 88675123;
	add.s32 	%r958, %r572, 5783321;
	st.local.v2.u32 	[%rd1+16], {%r959, %r958};
	setp.eq.s32 	%p5, %r569, 0;
	@%p5 bra 	$L__BB0_121;
	mov.b32 	%r945, 0;
$L__BB0_8:
	mov.u64 	%rd7, %rd44;
	and.b64  	%rd28, %rd7, 3;
	setp.eq.s64 	%p6, %rd28, 0;
	@%p6 bra 	$L__BB0_120;
	mul.wide.u32 	%rd29, %r945, 3200;
	mov.u64 	%rd30, precalc_xorwow_matrix;
	add.s64 	%rd8, %rd30, %rd29;
	mov.b32 	%r958, 0;
	mov.u32 	%r959, %r958;
	mov.u32 	%r960, %r958;
	mov.u32 	%r961, %r958;
	mov.u32 	%r962, %r958;
	mov.u32 	%r951, %r958;
$L__BB0_10:
	mul.wide.u32 	%rd31, %r951, 4;
	add.s64 	%rd32, %rd1, %rd31;
	ld.local.u32 	%r22, [%rd32+4];
	shl.b32 	%r23, %r951, 5;
	mov.b32 	%r957, 0;
$L__BB0_11:
	.pragma "nounroll";
	shr.u32 	%r580, %r22, %r957;
	and.b32  	%r581, %r580, 1;
	setp.eq.b32 	%p7, %r581, 1;
	not.pred 	%p8, %p7;
	add.s32 	%r582, %r23, %r957;
	mul.lo.s32 	%r583, %r582, 5;
	mul.wide.u32 	%rd33, %r583, 4;
	add.s64 	%rd9, %rd8, %rd33;
	@%p8 bra 	$L__BB0_13;
	ld.global.u32 	%r584, [%rd9];
	xor.b32  	%r962, %r962, %r584;
	ld.global.u32 	%r585, [%rd9+4];
	xor.b32  	%r961, %r961, %r585;
	ld.global.u32 	%r586, [%rd9+8];
	xor.b32  	%r960, %r960, %r586;
	ld.global.u32 	%r587, [%rd9+12];
	xor.b32  	%r959, %r959, %r587;
	ld.global.u32 	%r588, [%rd9+16];
	xor.b32  	%r958, %r958, %r588;
$L__BB0_13:
	and.b32  	%r590, %r580, 2;
	setp.eq.s32 	%p9, %r590, 0;
	@%p9 bra 	$L__BB0_15;
	ld.global.u32 	%r591, [%rd9+20];
	xor.b32  	%r962, %r962, %r591;
	ld.global.u32 	%r592, [%rd9+24];
	xor.b32  	%r961, %r961, %r592;
	ld.global.u32 	%r593, [%rd9+28];
	xor.b32  	%r960, %r960, %r593;
	ld.global.u32 	%r594, [%rd9+32];
	xor.b32  	%r959, %r959, %r594;
	ld.global.u32 	%r595, [%rd9+36];
	xor.b32  	%r958, %r958, %r595;
$L__BB0_15:
	and.b32  	%r597, %r580, 4;
	setp.eq.s32 	%p10, %r597, 0;
	@%p10 bra 	$L__BB0_17;
	ld.global.u32 	%r598, [%rd9+40];
	xor.b32  	%r962, %r962, %r598;
	ld.global.u32 	%r599, [%rd9+44];
	xor.b32  	%r961, %r961, %r599;
	ld.global.u32 	%r600, [%rd9+48];
	xor.b32  	%r960, %r960, %r600;
	ld.global.u32 	%r601, [%rd9+52];
	xor.b32  	%r959, %r959, %r601;
	ld.global.u32 	%r602, [%rd9+56];
	xor.b32  	%r958, %r958, %r602;
$L__BB0_17:
	and.b32  	%r604, %r580, 8;
	setp.eq.s32 	%p11, %r604, 0;
	@%p11 bra 	$L__BB0_19;
	ld.global.u32 	%r605, [%rd9+60];
	xor.b32  	%r962, %r962, %r605;
	ld.global.u32 	%r606, [%rd9+64];
	xor.b32  	%r961, %r961, %r606;
	ld.global.u32 	%r607, [%rd9+68];
	xor.b32  	%r960, %r960, %r607;
	ld.global.u32 	%r608, [%rd9+72];
	xor.b32  	%r959, %r959, %r608;
	ld.global.u32 	%r609, [%rd9+76];
	xor.b32  	%r958, %r958, %r609;
$L__BB0_19:
	and.b32  	%r611, %r580, 16;
	setp.eq.s32 	%p12, %r611, 0;
	@%p12 bra 	$L__BB0_21;
	ld.global.u32 	%r612, [%rd9+80];
	xor.b32  	%r962, %r962, %r612;
	ld.global.u32 	%r613, [%rd9+84];
	xor.b32  	%r961, %r961, %r613;
	ld.global.u32 	%r614, [%rd9+88];
	xor.b32  	%r960, %r960, %r614;
	ld.global.u32 	%r615, [%rd9+92];
	xor.b32  	%r959, %r959, %r615;
	ld.global.u32 	%r616, [%rd9+96];
	xor.b32  	%r958, %r958, %r616;
$L__BB0_21:
	and.b32  	%r618, %r580, 32;
	setp.eq.s32 	%p13, %r618, 0;
	@%p13 bra 	$L__BB0_23;
	ld.global.u32 	%r619, [%rd9+100];
	xor.b32  	%r962, %r962, %r619;
	ld.global.u32 	%r620, [%rd9+104];
	xor.b32  	%r961, %r961, %r620;
	ld.global.u32 	%r621, [%rd9+108];
	xor.b32  	%r960, %r960, %r621;
	ld.global.u32 	%r622, [%rd9+112];
	xor.b32  	%r959, %r959, %r622;
	ld.global.u32 	%r623, [%rd9+116];
	xor.b32  	%r958, %r958, %r623;
$L__BB0_23:
	and.b32  	%r625, %r580, 64;
	setp.eq.s32 	%p14, %r625, 0;
	@%p14 bra 	$L__BB0_25;
	ld.global.u32 	%r626, [%rd9+120];
	xor.b32  	%r962, %r962, %r626;
	ld.global.u32 	%r627, [%rd9+124];
	xor.b32  	%r961, %r961, %r627;
	ld.global.u32 	%r628, [%rd9+128];
	xor.b32  	%r960, %r960, %r628;
	ld.global.u32 	%r629, [%rd9+132];
	xor.b32  	%r959, %r959, %r629;
	ld.global.u32 	%r630, [%rd9+136];
	xor.b32  	%r958, %r958, %r630;
$L__BB0_25:
	and.b32  	%r632, %r580, 128;
	setp.eq.s32 	%p15, %r632, 0;
	@%p15 bra 	$L__BB0_27;
	ld.global.u32 	%r633, [%rd9+140];
	xor.b32  	%r962, %r962, %r633;
	ld.global.u32 	%r634, [%rd9+144];
	xor.b32  	%r961, %r961, %r634;
	ld.global.u32 	%r635, [%rd9+148];
	xor.b32  	%r960, %r960, %r635;
	ld.global.u32 	%r636, [%rd9+152];
	xor.b32  	%r959, %r959, %r636;
	ld.global.u32 	%r637, [%rd9+156];
	xor.b32  	%r958, %r958, %r637;
$L__BB0_27:
	and.b32  	%r639, %r580, 256;
	setp.eq.s32 	%p16, %r639, 0;
	@%p16 bra 	$L__BB0_29;
	ld.global.u32 	%r640, [%rd9+160];
	xor.b32  	%r962, %r962, %r640;
	ld.global.u32 	%r641, [%rd9+164];
	xor.b32  	%r961, %r961, %r641;
	ld.global.u32 	%r642, [%rd9+168];
	xor.b32  	%r960, %r960, %r642;
	ld.global.u32 	%r643, [%rd9+172];
	xor.b32  	%r959, %r959, %r643;
	ld.global.u32 	%r644, [%rd9+176];
	xor.b32  	%r958, %r958, %r644;
$L__BB0_29:
	and.b32  	%r646, %r580, 512;
	setp.eq.s32 	%p17, %r646, 0;
	@%p17 bra 	$L__BB0_31;
	ld.global.u32 	%r647, [%rd9+180];
	xor.b32  	%r962, %r962, %r647;
	ld.global.u32 	%r648, [%rd9+184];
	xor.b32  	%r961, %r961, %r648;
	ld.global.u32 	%r649, [%rd9+188];
	xor.b32  	%r960, %r960, %r649;
	ld.global.u32 	%r650, [%rd9+192];
	xor.b32  	%r959, %r959, %r650;
	ld.global.u32 	%r651, [%rd9+196];
	xor.b32  	%r958, %r958, %r651;
$L__BB0_31:
	and.b32  	%r653, %r580, 1024;
	setp.eq.s32 	%p18, %r653, 0;
	@%p18 bra 	$L__BB0_33;
	ld.global.u32 	%r654, [%rd9+200];
	xor.b32  	%r962, %r962, %r654;
	ld.global.u32 	%r655, [%rd9+204];
	xor.b32  	%r961, %r961, %r655;
	ld.global.u32 	%r656, [%rd9+208];
	xor.b32  	%r960, %r960, %r656;
	ld.global.u32 	%r657, [%rd9+212];
	xor.b32  	%r959, %r959, %r657;
	ld.global.u32 	%r658, [%rd9+216];
	xor.b32  	%r958, %r958, %r658;
$L__BB0_33:
	and.b32  	%r660, %r580, 2048;
	setp.eq.s32 	%p19, %r660, 0;
	@%p19 bra 	$L__BB0_35;
	ld.global.u32 	%r661, [%rd9+220];
	xor.b32  	%r962, %r962, %r661;
	ld.global.u32 	%r662, [%rd9+224];
	xor.b32  	%r961, %r961, %r662;
	ld.global.u32 	%r663, [%rd9+228];
	xor.b32  	%r960, %r960, %r663;
	ld.global.u32 	%r664, [%rd9+232];
	xor.b32  	%r959, %r959, %r664;
	ld.global.u32 	%r665, [%rd9+236];
	xor.b32  	%r958, %r958, %r665;
$L__BB0_35:
	and.b32  	%r667, %r580, 4096;
	setp.eq.s32 	%p20, %r667, 0;
	@%p20 bra 	$L__BB0_37;
	ld.global.u32 	%r668, [%rd9+240];
	xor.b32  	%r962, %r962, %r668;
	ld.global.u32 	%r669, [%rd9+244];
	xor.b32  	%r961, %r961, %r669;
	ld.global.u32 	%r670, [%rd9+248];
	xor.b32  	%r960, %r960, %r670;
	ld.global.u32 	%r671, [%rd9+252];
	xor.b32  	%r959, %r959, %r671;
	ld.global.u32 	%r672, [%rd9+256];
	xor.b32  	%r958, %r958, %r672;
$L__BB0_37:
	and.b32  	%r674, %r580, 8192;
	setp.eq.s32 	%p21, %r674, 0;
	@%p21 bra 	$L__BB0_39;
	ld.global.u32 	%r675, [%rd9+260];
	xor.b32  	%r962, %r962, %r675;
	ld.global.u32 	%r676, [%rd9+264];
	xor.b32  	%r961, %r961, %r676;
	ld.global.u32 	%r677, [%rd9+268];
	xor.b32  	%r960, %r960, %r677;
	ld.global.u32 	%r678, [%rd9+272];
	xor.b32  	%r959, %r959, %r678;
	ld.global.u32 	%r679, [%rd9+276];
	xor.b32  	%r958, %r958, %r679;
$L__BB0_39:
	and.b32  	%r681, %r580, 16384;
	setp.eq.s32 	%p22, %r681, 0;
	@%p22 bra 	$L__BB0_41;
	ld.global.u32 	%r682, [%rd9+280];
	xor.b32  	%r962, %r962, %r682;
	ld.global.u32 	%r683, [%rd9+284];
	xor.b32  	%r961, %r961, %r683;
	ld.global.u32 	%r684, [%rd9+288];
	xor.b32  	%r960, %r960, %r684;
	ld.global.u32 	%r685, [%rd9+292];
	xor.b32  	%r959, %r959, %r685;
	ld.global.u32 	%r686, [%rd9+296];
	xor.b32  	%r958, %r958, %r686;
$L__BB0_41:
	and.b32  	%r688, %r580, 32768;
	setp.eq.s32 	%p23, %r688, 0;
	@%p23 bra 	$L__BB0_43;
	ld.global.u32 	%r689, [%rd9+300];
	xor.b32  	%r962, %r962, %r689;
	ld.global.u32 	%r690, [%rd9+304];
	xor.b32  	%r961, %r961, %r690;
	ld.global.u32 	%r691, [%rd9+308];
	xor.b32  	%r960, %r960, %r691;
	ld.global.u32 	%r692, [%rd9+312];
	xor.b32  	%r959, %r959, %r692;
	ld.global.u32 	%r693, [%rd9+316];
	xor.b32  	%r958, %r958, %r693;
$L__BB0_43:
	add.s32 	%r957, %r957, 16;
	setp.ne.s32 	%p24, %r957, 32;
	@%p24 bra 	$L__BB0_11;
	mad.lo.s32 	%r694, %r951, -31, %r23;
	add.s32 	%r951, %r694, 1;
	setp.ne.s32 	%p25, %r951, 5;
	@%p25 bra 	$L__BB0_10;
	st.local.u32 	[%rd1+4], %r962;
	st.local.v2.u32 	[%rd1+8], {%r961, %r960};
	st.local.v2.u32 	[%rd1+16], {%r959, %r958};
	and.b64  	%rd34, %rd7, 3;
	setp.eq.s64 	%p26, %rd34, 1;
	@%p26 bra 	$L__BB0_120;
	mov.b32 	%r958, 0;
	mov.u32 	%r959, %r958;
	mov.u32 	%r960, %r958;
	mov.u32 	%r961, %r958;
	mov.u32 	%r962, %r958;
	mov.u32 	%r1043, %r958;
$L__BB0_47:
	mul.wide.u32 	%rd35, %r1043, 4;
	add.s64 	%rd36, %rd1, %rd35;
	ld.local.u32 	%r198, [%rd36+4];
	shl.b32 	%r199, %r1043, 5;
	mov.b32 	%r1049, 0;
$L__BB0_48:
	.pragma "nounroll";
	shr.u32 	%r697, %r198, %r1049;
	and.b32  	%r698, %r697, 1;
	setp.eq.b32 	%p27, %r698, 1;
	not.pred 	%p28, %p27;
	add.s32 	%r699, %r199, %r1049;
	mul.lo.s32 	%r700, %r699, 5;
	mul.wide.u32 	%rd37, %r700, 4;
	add.s64 	%rd10, %rd8, %rd37;
	@%p28 bra 	$L__BB0_50;
	ld.global.u32 	%r701, [%rd10];
	xor.b32  	%r962, %r962, %r701;
	ld.global.u32 	%r702, [%rd10+4];
	xor.b32  	%r961, %r961, %r702;
	ld.global.u32 	%r703, [%rd10+8];
	xor.b32  	%r960, %r960, %r703;
	ld.global.u32 	%r704, [%rd10+12];
	xor.b32  	%r959, %r959, %r704;
	ld.global.u32 	%r705, [%rd10+16];
	xor.b32  	%r958, %r958, %r705;
$L__BB0_50:
	and.b32  	%r707, %r697, 2;
	setp.eq.s32 	%p29, %r707, 0;
	@%p29 bra 	$L__BB0_52;
	ld.global.u32 	%r708, [%rd10+20];
	xor.b32  	%r962, %r962, %r708;
	ld.global.u32 	%r709, [%rd10+24];
	xor.b32  	%r961, %r961, %r709;
	ld.global.u32 	%r710, [%rd10+28];
	xor.b32  	%r960, %r960, %r710;
	ld.global.u32 	%r711, [%rd10+32];
	xor.b32  	%r959, %r959, %r711;
	ld.global.u32 	%r712, [%rd10+36];
	xor.b32  	%r958, %r958, %r712;
$L__BB0_52:
	and.b32  	%r714, %r697, 4;
	setp.eq.s32 	%p30, %r714, 0;
	@%p30 bra 	$L__BB0_54;
	ld.global.u32 	%r715, [%rd10+40];
	xor.b32  	%r962, %r962, %r715;
	ld.global.u32 	%r716, [%rd10+44];
	xor.b32  	%r961, %r961, %r716;
	ld.global.u32 	%r717, [%rd10+48];
	xor.b32  	%r960, %r960, %r717;
	ld.global.u32 	%r718, [%rd10+52];
	xor.b32  	%r959, %r959, %r718;
	ld.global.u32 	%r719, [%rd10+56];
	xor.b32  	%r958, %r958, %r719;
$L__BB0_54:
	and.b32  	%r721, %r697, 8;
	setp.eq.s32 	%p31, %r721, 0;
	@%p31 bra 	$L__BB0_56;
	ld.global.u32 	%r722, [%rd10+60];
	xor.b32  	%r962, %r962, %r722;
	ld.global.u32 	%r723, [%rd10+64];
	xor.b32  	%r961, %r961, %r723;
	ld.global.u32 	%r724, [%rd10+68];
	xor.b32  	%r960, %r960, %r724;
	ld.global.u32 	%r725, [%rd10+72];
	xor.b32  	%r959, %r959, %r725;
	ld.global.u32 	%r726, [%rd10+76];
	xor.b32  	%r958, %r958, %r726;
$L__BB0_56:
	and.b32  	%r728, %r697, 16;
	setp.eq.s32 	%p32, %r728, 0;
	@%p32 bra 	$L__BB0_58;
	ld.global.u32 	%r729, [%rd10+80];
	xor.b32  	%r962, %r962, %r729;
	ld.global.u32 	%r730, [%rd10+84];
	xor.b32  	%r961, %r961, %r730;
	ld.global.u32 	%r731, [%rd10+88];
	xor.b32  	%r960, %r960, %r731;
	ld.global.u32 	%r732, [%rd10+92];
	xor.b32  	%r959, %r959, %r732;
	ld.global.u32 	%r733, [%rd10+96];
	xor.b32  	%r958, %r958, %r733;
$L__BB0_58:
	and.b32  	%r735, %r697, 32;
	setp.eq.s32 	%p33, %r735, 0;
	@%p33 bra 	$L__BB0_60;
	ld.global.u32 	%r736, [%rd10+100];
	xor.b32  	%r962, %r962, %r736;
	ld.global.u32 	%r737, [%rd10+104];
	xor.b32  	%r961, %r961, %r737;
	ld.global.u32 	%r738, [%rd10+108];
	xor.b32  	%r960, %r960, %r738;
	ld.global.u32 	%r739, [%rd10+112];
	xor.b32  	%r959, %r959, %r739;
	ld.global.u32 	%r740, [%rd10+116];
	xor.b32  	%r958, %r958, %r740;
$L__BB0_60:
	and.b32  	%r742, %r697, 64;
	setp.eq.s32 	%p34, %r742, 0;
	@%p34 bra 	$L__BB0_62;
	ld.global.u32 	%r743, [%rd10+120];
	xor.b32  	%r962, %r962, %r743;
	ld.global.u32 	%r744, [%rd10+124];
	xor.b32  	%r961, %r961, %r744;
	ld.global.u32 	%r745, [%rd10+128];
	xor.b32  	%r960, %r960, %r745;
	ld.global.u32 	%r746, [%rd10+132];
	xor.b32  	%r959, %r959, %r746;
	ld.global.u32 	%r747, [%rd10+136];
	xor.b32  	%r958, %r958, %r747;
$L__BB0_62:
	and.b32  	%r749, %r697, 128;
	setp.eq.s32 	%p35, %r749, 0;
	@%p35 bra 	$L__BB0_64;
	ld.global.u32 	%r750, [%rd10+140];
	xor.b32  	%r962, %r962, %r750;
	ld.global.u32 	%r751, [%rd10+144];
	xor.b32  	%r961, %r961, %r751;
	ld.global.u32 	%r752, [%rd10+148];
	xor.b32  	%r960, %r960, %r752;
	ld.global.u32 	%r753, [%rd10+152];
	xor.b32  	%r959, %r959, %r753;
	ld.global.u32 	%r754, [%rd10+156];
	xor.b32  	%r958, %r958, %r754;
$L__BB0_64:
	and.b32  	%r756, %r697, 256;
	setp.eq.s32 	%p36, %r756, 0;
	@%p36 bra 	$L__BB0_66;
	ld.global.u32 	%r757, [%rd10+160];
	xor.b32  	%r962, %r962, %r757;
	ld.global.u32 	%r758, [%rd10+164];
	xor.b32  	%r961, %r961, %r758;
	ld.global.u32 	%r759, [%rd10+168];
	xor.b32  	%r960, %r960, %r759;
	ld.global.u32 	%r760, [%rd10+172];
	xor.b32  	%r959, %r959, %r760;
	ld.global.u32 	%r761, [%rd10+176];
	xor.b32  	%r958, %r958, %r761;
$L__BB0_66:
	and.b32  	%r763, %r697, 512;
	setp.eq.s32 	%p37, %r763, 0;
	@%p37 bra 	$L__BB0_68;
	ld.global.u32 	%r764, [%rd10+180];
	xor.b32  	%r962, %r962, %r764;
	ld.global.u32 	%r765, [%rd10+184];
	xor.b32  	%r961, %r961, %r765;
	ld.global.u32 	%r766, [%rd10+188];
	xor.b32  	%r960, %r960, %r766;
	ld.global.u32 	%r767, [%rd10+192];
	xor.b32  	%r959, %r959, %r767;
	ld.global.u32 	%r768, [%rd10+196];
	xor.b32  	%r958, %r958, %r768;
$L__BB0_68:
	and.b32  	%r770, %r697, 1024;
	setp.eq.s32 	%p38, %r770, 0;
	@%p38 bra 	$L__BB0_70;
	ld.global.u32 	%r771, [%rd10+200];
	xor.b32  	%r962, %r962, %r771;
	ld.global.u32 	%r772, [%rd10+204];
	xor.b32  	%r961, %r961, %r772;
	ld.global.u32 	%r773, [%rd10+208];
	xor.b32  	%r960, %r960, %r773;
	ld.global.u32 	%r774, [%rd10+212];
	xor.b32  	%r959, %r959, %r774;
	ld.global.u32 	%r775, [%rd10+216];
	xor.b32  	%r958, %r958, %r775;
$L__BB0_70:
	and.b32  	%r777, %r697, 2048;
	setp.eq.s32 	%p39, %r777, 0;
	@%p39 bra 	$L__BB0_72;
	ld.global.u32 	%r778, [%rd10+220];
	xor.b32  	%r962, %r962, %r778;
	ld.global.u32 	%r779, [%rd10+224];
	xor.b32  	%r961, %r961, %r779;
	ld.global.u32 	%r780, [%rd10+228];
	xor.b32  	%r960, %r960, %r780;
	ld.global.u32 	%r781, [%rd10+232];
	xor.b32  	%r959, %r959, %r781;
	ld.global.u32 	%r782, [%rd10+236];
	xor.b32  	%r958, %r958, %r782;
$L__BB0_72:
	and.b32  	%r784, %r697, 4096;
	setp.eq.s32 	%p40, %r784, 0;
	@%p40 bra 	$L__BB0_74;
	ld.global.u32 	%r785, [%rd10+240];
	xor.b32  	%r962, %r962, %r785;
	ld.global.u32 	%r786, [%rd10+244];
	xor.b32  	%r961, %r961, %r786;
	ld.global.u32 	%r787, [%rd10+248];
	xor.b32  	%r960, %r960, %r787;
	ld.global.u32 	%r788, [%rd10+252];
	xor.b32  	%r959, %r959, %r788;
	ld.global.u32 	%r789, [%rd10+256];
	xor.b32  	%r958, %r958, %r789;
$L__BB0_74:
	and.b32  	%r791, %r697, 8192;
	setp.eq.s32 	%p41, %r791, 0;
	@%p41 bra 	$L__BB0_76;
	ld.global.u32 	%r792, [%rd10+260];
	xor.b32  	%r962, %r962, %r792;
	ld.global.u32 	%r793, [%rd10+264];
	xor.b32  	%r961, %r961, %r793;
	ld.global.u32 	%r794, [%rd10+268];
	xor.b32  	%r960, %r960, %r794;
	ld.global.u32 	%r795, [%rd10+272];
	xor.b32  	%r959, %r959, %r795;
	ld.global.u32 	%r796, [%rd10+276];
	xor.b32  	%r958, %r958, %r796;
$L__BB0_76:
	and.b32  	%r798, %r697, 16384;
	setp.eq.s32 	%p42, %r798, 0;
	@%p42 bra 	$L__BB0_78;
	ld.global.u32 	%r799, [%rd10+280];
	xor.b32  	%r962, %r962, %r799;
	ld.global.u32 	%r800, [%rd10+284];
	xor.b32  	%r961, %r961, %r800;
	ld.global.u32 	%r801, [%rd10+288];
	xor.b32  	%r960, %r960, %r801;
	ld.global.u32 	%r802, [%rd10+292];
	xor.b32  	%r959, %r959, %r802;
	ld.global.u32 	%r803, [%rd10+296];
	xor.b32  	%r958, %r958, %r803;
$L__BB0_78:
	and.b32  	%r805, %r697, 32768;
	setp.eq.s32 	%p43, %r805, 0;
	@%p43 bra 	$L__BB0_80;
	ld.global.u32 	%r806, [%rd10+300];
	xor.b32  	%r962, %r962, %r806;
	ld.global.u32 	%r807, [%rd10+304];
	xor.b32  	%r961, %r961, %r807;
	ld.global.u32 	%r808, [%rd10+308];
	xor.b32  	%r960, %r960, %r808;
	ld.global.u32 	%r809, [%rd10+312];
	xor.b32  	%r959, %r959, %r809;
	ld.global.u32 	%r810, [%rd10+316];
	xor.b32  	%r958, %r958, %r810;
$L__BB0_80:
	add.s32 	%r1049, %r1049, 16;
	setp.ne.s32 	%p44, %r1049, 32;
	@%p44 bra 	$L__BB0_48;
	mad.lo.s32 	%r811, %r1043, -31, %r199;
	add.s32 	%r1043, %r811, 1;
	setp.ne.s32 	%p45, %r1043, 5;
	@%p45 bra 	$L__BB0_47;
	st.local.u32 	[%rd1+4], %r962;
	st.local.v2.u32 	[%rd1+8], {%r961, %r960};
	st.local.v2.u32 	[%rd1+16], {%r959, %r958};
	and.b64  	%rd38, %rd7, 3;
	setp.ne.s64 	%p46, %rd38, 3;
	@%p46 bra 	$L__BB0_120;
	mov.b32 	%r958, 0;
	mov.u32 	%r959, %r958;
	mov.u32 	%r960, %r958;
	mov.u32 	%r961, %r958;
	mov.u32 	%r962, %r958;
	mov.u32 	%r1135, %r958;
$L__BB0_84:
	mul.wide.u32 	%rd39, %r1135, 4;
	add.s64 	%rd40, %rd1, %rd39;
	ld.local.u32 	%r374, [%rd40+4];
	shl.b32 	%r375, %r1135, 5;
	mov.b32 	%r1141, 0;
$L__BB0_85:
	.pragma "nounroll";
	shr.u32 	%r814, %r374, %r1141;
	and.b32  	%r815, %r814, 1;
	setp.eq.b32 	%p47, %r815, 1;
	not.pred 	%p48, %p47;
	add.s32 	%r816, %r375, %r1141;
	mul.lo.s32 	%r817, %r816, 5;
	mul.wide.u32 	%rd41, %r817, 4;
	add.s64 	%rd11, %rd8, %rd41;
	@%p48 bra 	$L__BB0_87;
	ld.global.u32 	%r818, [%rd11];
	xor.b32  	%r962, %r962, %r818;
	ld.global.u32 	%r819, [%rd11+4];
	xor.b32  	%r961, %r961, %r819;
	ld.global.u32 	%r820, [%rd11+8];
	xor.b32  	%r960, %r960, %r820;
	ld.global.u32 	%r821, [%rd11+12];
	xor.b32  	%r959, %r959, %r821;
	ld.global.u32 	%r822, [%rd11+16];
	xor.b32  	%r958, %r958, %r822;
$L__BB0_87:
	and.b32  	%r824, %r814, 2;
	setp.eq.s32 	%p49, %r824, 0;
	@%p49 bra 	$L__BB0_89;
	ld.global.u32 	%r825, [%rd11+20];
	xor.b32  	%r962, %r962, %r825;
	ld.global.u32 	%r826, [%rd11+24];
	xor.b32  	%r961, %r961, %r826;
	ld.global.u32 	%r827, [%rd11+28];
	xor.b32  	%r960, %r960, %r827;
	ld.global.u32 	%r828, [%rd11+32];
	xor.b32  	%r959, %r959, %r828;
	ld.global.u32 	%r829, [%rd11+36];
	xor.b32  	%r958, %r958, %r829;
$L__BB0_89:
	and.b32  	%r831, %r814, 4;
	setp.eq.s32 	%p50, %r831, 0;
	@%p50 bra 	$L__BB0_91;
	ld.global.u32 	%r832, [%rd11+40];
	xor.b32  	%r962, %r962, %r832;
	ld.global.u32 	%r833, [%rd11+44];
	xor.b32  	%r961, %r961, %r833;
	ld.global.u32 	%r834, [%rd11+48];
	xor.b32  	%r960, %r960, %r834;
	ld.global.u32 	%r835, [%rd11+52];
	xor.b32  	%r959, %r959, %r835;
	ld.global.u32 	%r836, [%rd11+56];
	xor.b32  	%r958, %r958, %r836;
$L__BB0_91:
	and.b32  	%r838, %r814, 8;
	setp.eq.s32 	%p51, %r838, 0;
	@%p51 bra 	$L__BB0_93;
	ld.global.u32 	%r839, [%rd11+60];
	xor.b32  	%r962, %r962, %r839;
	ld.global.u32 	%r840, [%rd11+64];
	xor.b32  	%r961, %r961, %r840;
	ld.global.u32 	%r841, [%rd11+68];
	xor.b32  	%r960, %r960, %r841;
	ld.global.u32 	%r842, [%rd11+72];
	xor.b32  	%r959, %r959, %r842;
	ld.global.u32 	%r843, [%rd11+76];
	xor.b32  	%r958, %r958, %r843;
$L__BB0_93:
	and.b32  	%r845, %r814, 16;
	setp.eq.s32 	%p52, %r845, 0;
	@%p52 bra 	$L__BB0_95;
	ld.global.u32 	%r846, [%rd11+80];
	xor.b32  	%r962, %r962, %r846;
	ld.global.u32 	%r847, [%rd11+84];
	xor.b32  	%r961, %r961, %r847;
	ld.global.u32 	%r848, [%rd11+88];
	xor.b32  	%r960, %r960, %r848;
	ld.global.u32 	%r849, [%rd11+92];
	xor.b32  	%r959, %r959, %r849;
	ld.global.u32 	%r850, [%rd11+96];
	xor.b32  	%r958, %r958, %r850;
$L__BB0_95:
	and.b32  	%r852, %r814, 32;
	setp.eq.s32 	%p53, %r852, 0;
	@%p53 bra 	$L__BB0_97;
	ld.global.u32 	%r853, [%rd11+100];
	xor.b32  	%r962, %r962, %r853;
	ld.global.u32 	%r854, [%rd11+104];
	xor.b32  	%r961, %r961, %r854;
	ld.global.u32 	%r855, [%rd11+108];
	xor.b32  	%r960, %r960, %r855;
	ld.global.u32 	%r856, [%rd11+112];
	xor.b32  	%r959, %r959, %r856;
	ld.global.u32 	%r857, [%rd11+116];
	xor.b32  	%r958, %r958, %r857;
$L__BB0_97:
	and.b32  	%r859, %r814, 64;
	setp.eq.s32 	%p54, %r859, 0;
	@%p54 bra 	$L__BB0_99;
	ld.global.u32 	%r860, [%rd11+120];
	xor.b32  	%r962, %r962, %r860;
	ld.global.u32 	%r861, [%rd11+124];
	xor.b32  	%r961, %r961, %r861;
	ld.global.u32 	%r862, [%rd11+128];
	xor.b32  	%r960, %r960, %r862;
	ld.global.u32 	%r863, [%rd11+132];
	xor.b32  	%r959, %r959, %r863;
	ld.global.u32 	%r864, [%rd11+136];
	xor.b32  	%r958, %r958, %r864;
$L__BB0_99:
	and.b32  	%r866, %r814, 128;
	setp.eq.s32 	%p55, %r866, 0;
	@%p55 bra 	$L__BB0_101;
	ld.global.u32 	%r867, [%rd11+140];
	xor.b32  	%r962, %r962, %r867;
	ld.global.u32 	%r868, [%rd11+144];
	xor.b32  	%r961, %r961, %r868;
	ld.global.u32 	%r869, [%rd11+148];
	xor.b32  	%r960, %r960, %r869;
	ld.global.u32 	%r870, [%rd11+152];
	xor.b32  	%r959, %r959, %r870;
	ld.global.u32 	%r871, [%rd11+156];
	xor.b32  	%r958, %r958, %r871;
$L__BB0_101:
	and.b32  	%r873, %r814, 256;
	setp.eq.s32 	%p56, %r873, 0;
	@%p56 bra 	$L__BB0_103;
	ld.global.u32 	%r874, [%rd11+160];
	xor.b32  	%r962, %r962, %r874;
	ld.global.u32 	%r875, [%rd11+164];
	xor.b32  	%r961, %r961, %r875;
	ld.global.u32 	%r876, [%rd11+168];
	xor.b32  	%r960, %r960, %r876;
	ld.global.u32 	%r877, [%rd11+172];
	xor.b32  	%r959, %r959, %r877;
	ld.global.u32 	%r878, [%rd11+176];
	xor.b32  	%r958, %r958, %r878;
$L__BB0_103:
	and.b32  	%r880, %r814, 512;
	setp.eq.s32 	%p57, %r880, 0;
	@%p57 bra 	$L__BB0_105;
	ld.global.u32 	%r881, [%rd11+180];
	xor.b32  	%r962, %r962, %r881;
	ld.global.u32 	%r882, [%rd11+184];
	xor.b32  	%r961, %r961, %r882;
	ld.global.u32 	%r883, [%rd11+188];
	xor.b32  	%r960, %r960, %r883;
	ld.global.u32 	%r884, [%rd11+192];
	xor.b32  	%r959, %r959, %r884;
	ld.global.u32 	%r885, [%rd11+196];
	xor.b32  	%r958, %r958, %r885;
$L__BB0_105:
	and.b32  	%r887, %r814, 1024;
	setp.eq.s32 	%p58, %r887, 0;
	@%p58 bra 	$L__BB0_107;
	ld.global.u32 	%r888, [%rd11+200];
	xor.b32  	%r962, %r962, %r888;
	ld.global.u32 	%r889, [%rd11+204];
	xor.b32  	%r961, %r961, %r889;
	ld.global.u32 	%r890, [%rd11+208];
	xor.b32  	%r960, %r960, %r890;
	ld.global.u32 	%r891, [%rd11+212];
	xor.b32  	%r959, %r959, %r891;
	ld.global.u32 	%r892, [%rd11+216];
	xor.b32  	%r958, %r958, %r892;
$L__BB0_107:
	and.b32  	%r894, %r814, 2048;
	setp.eq.s32 	%p59, %r894, 0;
	@%p59 bra 	$L__BB0_109;
	ld.global.u32 	%r895, [%rd11+220];
	xor.b32  	%r962, %r962, %r895;
	ld.global.u32 	%r896, [%rd11+224];
	xor.b32  	%r961, %r961, %r896;
	ld.global.u32 	%r897, [%rd11+228];
	xor.b32  	%r960, %r960, %r897;
	ld.global.u32 	%r898, [%rd11+232];
	xor.b32  	%r959, %r959, %r898;
	ld.global.u32 	%r899, [%rd11+236];
	xor.b32  	%r958, %r958, %r899;
$L__BB0_109:
	and.b32  	%r901, %r814, 4096;
	setp.eq.s32 	%p60, %r901, 0;
	@%p60 bra 	$L__BB0_111;
	ld.global.u32 	%r902, [%rd11+240];
	xor.b32  	%r962, %r962, %r902;
	ld.global.u32 	%r903, [%rd11+244];
	xor.b32  	%r961, %r961, %r903;
	ld.global.u32 	%r904, [%rd11+248];
	xor.b32  	%r960, %r960, %r904;
	ld.global.u32 	%r905, [%rd11+252];
	xor.b32  	%r959, %r959, %r905;
	ld.global.u32 	%r906, [%rd11+256];
	xor.b32  	%r958, %r958, %r906;
$L__BB0_111:
	and.b32  	%r908, %r814, 8192;
	setp.eq.s32 	%p61, %r908, 0;
	@%p61 bra 	$L__BB0_113;
	ld.global.u32 	%r909, [%rd11+260];
	xor.b32  	%r962, %r962, %r909;
	ld.global.u32 	%r910, [%rd11+264];
	xor.b32  	%r961, %r961, %r910;
	ld.global.u32 	%r911, [%rd11+268];
	xor.b32  	%r960, %r960, %r911;
	ld.global.u32 	%r912, [%rd11+272];
	xor.b32  	%r959, %r959, %r912;
	ld.global.u32 	%r913, [%rd11+276];
	xor.b32  	%r958, %r958, %r913;
$L__BB0_113:
	and.b32  	%r915, %r814, 16384;
	setp.eq.s32 	%p62, %r915, 0;
	@%p62 bra 	$L__BB0_115;
	ld.global.u32 	%r916, [%rd11+280];
	xor.b32  	%r962, %r962, %r916;
	ld.global.u32 	%r917, [%rd11+284];
	xor.b32  	%r961, %r961, %r917;
	ld.global.u32 	%r918, [%rd11+288];
	xor.b32  	%r960, %r960, %r918;
	ld.global.u32 	%r919, [%rd11+292];
	xor.b32  	%r959, %r959, %r919;
	ld.global.u32 	%r920, [%rd11+296];
	xor.b32  	%r958, %r958, %r920;
$L__BB0_115:
	and.b32  	%r922, %r814, 32768;
	setp.eq.s32 	%p63, %r922, 0;
	@%p63 bra 	$L__BB0_117;
	ld.global.u32 	%r923, [%rd11+300];
	xor.b32  	%r962, %r962, %r923;
	ld.global.u32 	%r924, [%rd11+304];
	xor.b32  	%r961, %r961, %r924;
	ld.global.u32 	%r925, [%rd11+308];
	xor.b32  	%r960, %r960, %r925;
	ld.global.u32 	%r926, [%rd11+312];
	xor.b32  	%r959, %r959, %r926;
	ld.global.u32 	%r927, [%rd11+316];
	xor.b32  	%r958, %r958, %r927;
$L__BB0_117:
	add.s32 	%r1141, %r1141, 16;
	setp.ne.s32 	%p64, %r1141, 32;
	@%p64 bra 	$L__BB0_85;
	mad.lo.s32 	%r928, %r1135, -31, %r375;
	add.s32 	%r1135, %r928, 1;
	setp.ne.s32 	%p65, %r1135, 5;
	@%p65 bra 	$L__BB0_84;
	st.local.u32 	[%rd1+4], %r962;
	st.local.v2.u32 	[%rd1+8], {%r961, %r960};
	st.local.v2.u32 	[%rd1+16], {%r959, %r958};
$L__BB0_120:
	shr.u64 	%rd44, %rd7, 2;
	add.s32 	%r945, %r945, 1;
	setp.gt.u64 	%p66, %rd7, 3;
	@%p66 bra 	$L__BB0_8;
$L__BB0_121:
	mov.b32 	%r929, 0;
	st.local.v2.u32 	[%rd1+24], {%r929, %r929};
	st.local.u32 	[%rd1+32], %r929;
	mov.b64 	%rd42, 0;
	st.local.u64 	[%rd1+40], %rd42;
	shr.u32 	%r930, %r962, 2;
	xor.b32  	%r931, %r930, %r962;
	st.local.u32 	[%rd1+4], %r961;
	st.local.v2.u32 	[%rd1+8], {%r960, %r959};
	shl.b32 	%r932, %r958, 4;
	shl.b32 	%r933, %r931, 1;
	xor.b32  	%r934, %r933, %r932;
	xor.b32  	%r935, %r934, %r931;
	xor.b32  	%r936, %r935, %r958;
	st.local.v2.u32 	[%rd1+16], {%r958, %r936};
	add.s32 	%r937, %r4, %r936;
	add.s32 	%r938, %r937, 362437;
	cvt.rn.f32.u32 	%f16, %r938;
	fma.rn.f32 	%f17, %f16, 0f2F800000, 0f2F000000;
	st.global.f32 	[%rd4], %f17;
$L__BB0_122:
	add.s32 	%r939, %r939, 2;
	setp.lt.s32 	%p67, %r939, %r1;
	@%p67 bra 	$L__BB0_2;
$L__BB0_123:
	ret;

}


// ===== COMPILED SASS (sm_100) =====

	.target	sm_100

	.elftype	@"ET_EXEC"


//--------------------- .note.nv.tkinfo           --------------------------
	.section	.note.nv.tkinfo,"",@"SHT_NOTE"
	.sectionflags	@"SHF_NOTE_NV_TKINFO"
	.tkinfo
        /*0018*/ 	.word	0x00000002
        /*0030*/ 	.string	""
        /*0030*/ 	.string	"ptxas"
        /*0030*/ 	.string	"Cuda compilation tools, release 13.0, V13.0.88"
        /*0030*/ 	.string	"Build cuda_13.0.r13.0/compiler.36424714_0"
        /*0030*/ 	.string	"-arch sm_100 -m 64 "



//--------------------- .note.nv.cuinfo           --------------------------
	.section	.note.nv.cuinfo,"",@"SHT_NOTE"
	.sectionflags	@"SHF_NOTE_NV_CUINFO"
        /*0018*/ 	.short	0x0002
        /*001a*/ 	.short	0x0064
        /*001c*/ 	.short	0x0082
	.zero		2


//--------------------- .nv.info                  --------------------------
	.section	.nv.info,"",@"SHT_CUDA_INFO"
	.align	4


	//----- nvinfo : EIATTR_REGCOUNT
	.align		4
        /*0000*/ 	.byte	0x04, 0x2f
        /*0002*/ 	.short	(.L_11 - .L_10)
	.align		4
.L_10:
        /*0004*/ 	.word	index@(_Z20eliminarJewelsKernelPfS_iii)
        /*0008*/ 	.word	0x00000020


	//----- nvinfo : EIATTR_FRAME_SIZE
	.align		4
.L_11:
        /*000c*/ 	.byte	0x04, 0x11
        /*000e*/ 	.short	(.L_13 - .L_12)
	.align		4
.L_12:
        /*0010*/ 	.word	index@($__internal_0_$__cuda_sm3x_div_rn_noftz_f32_slowpath)
        /*0014*/ 	.word	0x00000060


	//----- nvinfo : EIATTR_FRAME_SIZE
	.align		4
.L_13:
        /*0018*/ 	.byte	0x04, 0x11
        /*001a*/ 	.short	(.L_15 - .L_14)
	.align		4
.L_14:
        /*001c*/ 	.word	index@(_Z20eliminarJewelsKernelPfS_iii)
        /*0020*/ 	.word	0x00000060


	//----- nvinfo : EIATTR_MIN_STACK_SIZE
	.align		4
.L_15:
        /*0024*/ 	.byte	0x04, 0x12
        /*0026*/ 	.short	(.L_17 - .L_16)
	.align		4
.L_16:
        /*0028*/ 	.word	index@(_Z20eliminarJewelsKernelPfS_iii)
        /*002c*/ 	.word	0x00000060
.L_17:


//--------------------- .nv.compat                --------------------------
	.section	.nv.compat,"",@"SHT_CUDA_COMPAT_INFO"
	.align	4
        /*0000*/ 	.byte	0x02, 0x09, 0x00, 0x00, 0x02, 0x02, 0x01, 0x00, 0x02, 0x05, 0x05, 0x00, 0x03, 0x07, 0x01, 0x01
        /*0010*/ 	.byte	0x02, 0x03, 0x00, 0x00, 0x02, 0x06, 0x01, 0x00, 0x04, 0x0b, 0x08, 0x00, 0x01, 0x00, 0x00, 0x00
        /*0020*/ 	.byte	0x00, 0x00, 0x00, 0x00


//--------------------- .nv.info._Z20eliminarJewelsKernelPfS_iii --------------------------
	.section	.nv.info._Z20eliminarJewelsKernelPfS_iii,"",@"SHT_CUDA_INFO"
	.sectionflags	@""
	.align	4


	//----- nvinfo : EIATTR_CUDA_API_VERSION
	.align		4
        /*0000*/ 	.byte	0x04, 0x37
        /*0002*/ 	.short	(.L_19 - .L_18)
.L_18:
        /*0004*/ 	.word	0x00000082


	//----- nvinfo : EIATTR_KPARAM_INFO
	.align		4
.L_19:
        /*0008*/ 	.byte	0x04, 0x17
        /*000a*/ 	.short	(.L_21 - .L_20)
.L_20:
        /*000c*/ 	.word	0x00000000
        /*0010*/ 	.short	0x0004
        /*0012*/ 	.short	0x0018
        /*0014*/ 	.byte	0x00, 0xf0, 0x11, 0x00


	//----- nvinfo : EIATTR_KPARAM_INFO
	.align		4
.L_21:
        /*0018*/ 	.byte	0x04, 0x17
        /*001a*/ 	.short	(.L_23 - .L_22)
.L_22:
        /*001c*/ 	.word	0x00000000
        /*0020*/ 	.short	0x0003
        /*0022*/ 	.short	0x0014
        /*0024*/ 	.byte	0x00, 0xf0, 0x11, 0x00


	//----- nvinfo : EIATTR_KPARAM_INFO
	.align		4
.L_23:
        /*0028*/ 	.byte	0x04, 0x17
        /*002a*/ 	.short	(.L_25 - .L_24)
.L_24:
        /*002c*/ 	.word	0x00000000
        /*0030*/ 	.short	0x0002
        /*0032*/ 	.short	0x0010
        /*0034*/ 	.byte	0x00, 0xf0, 0x11, 0x00


	//----- nvinfo : EIATTR_KPARAM_INFO
	.align		4
.L_25:
        /*0038*/ 	.byte	0x04, 0x17
        /*003a*/ 	.short	(.L_27 - .L_26)
.L_26:
        /*003c*/ 	.word	0x00000000
        /*0040*/ 	.short	0x0001
        /*0042*/ 	.short	0x0008
        /*0044*/ 	.byte	0x00, 0xf5, 0x21, 0x00


	//----- nvinfo : EIATTR_KPARAM_INFO
	.align		4
.L_27:
        /*0048*/ 	.byte	0x04, 0x17
        /*004a*/ 	.short	(.L_29 - .L_28)
.L_28:
        /*004c*/ 	.word	0x00000000
        /*0050*/ 	.short	0x0000
        /*0052*/ 	.short	0x0000
        /*0054*/ 	.byte	0x00, 0xf5, 0x21, 0x00


	//----- nvinfo : EIATTR_SPARSE_MMA_MASK
	.align		4
.L_29:
        /*0058*/ 	.byte	0x03, 0x50
        /*005a*/ 	.short	0x0000


	//----- nvinfo : EIATTR_MAXREG_COUNT
	.align		4
        /*005c*/ 	.byte	0x03, 0x1b
        /*005e*/ 	.short	0x00ff


	//----- nvinfo : EIATTR_EXTERNS
	.align		4
        /*0060*/ 	.byte	0x04, 0x0f
        /*0062*/ 	.short	(.L_31 - .L_30)


	//   ....[0]....
	.align		4
.L_30:
        /*0064*/ 	.word	index@(vprintf)


	//----- nvinfo : EIATTR_MERCURY_ISA_VERSION
	.align		4
.L_31:
        /*0068*/ 	.byte	0x03, 0x5f
        /*006a*/ 	.short	0x0101


	//----- nvinfo : EIATTR_VRC_CTA_INIT_COUNT
	.align		4
        /*006c*/ 	.byte	0x02, 0x4a
	.zero		1
	.zero		1


	//----- nvinfo : EIATTR_SYSCALL_OFFSETS
	.align		4
        /*0070*/ 	.byte	0x04, 0x46
        /*0072*/ 	.short	(.L_33 - .L_32)


	//   ....[0]....
.L_32:
        /*0074*/ 	.word	0x00000460


	//----- nvinfo : EIATTR_EXIT_INSTR_OFFSETS
	.align		4
.L_33:
        /*0078*/ 	.byte	0x04, 0x1c
        /*007a*/ 	.short	(.L_35 - .L_34)


	//   ....[0]....
.L_34:
        /*007c*/ 	.word	0x00000480


	//   ....[1]....
        /*0080*/ 	.word	0x00002f70


	//----- nvinfo : EIATTR_CRS_STACK_SIZE
	.align		4
.L_35:
        /*0084*/ 	.byte	0x04, 0x1e
        /*0086*/ 	.short	(.L_37 - .L_36)
.L_36:
        /*0088*/ 	.word	0x00000000


	//----- nvinfo : EIATTR_CBANK_PARAM_SIZE
	.align		4
.L_37:
        /*008c*/ 	.byte	0x03, 0x19
        /*008e*/ 	.short	0x001c


	//----- nvinfo : EIATTR_PARAM_CBANK
	.align		4
        /*0090*/ 	.byte	0x04, 0x0a
        /*0092*/ 	.short	(.L_39 - .L_38)
	.align		4
.L_38:
        /*0094*/ 	.word	index@(.nv.constant0._Z20eliminarJewelsKernelPfS_iii)
        /*0098*/ 	.short	0x0380
        /*009a*/ 	.short	0x001c


	//----- nvinfo : EIATTR_SW_WAR
	.align		4
.L_39:
        /*009c*/ 	.byte	0x04, 0x36
        /*009e*/ 	.short	(.L_41 - .L_40)
.L_40:
        /*00a0*/ 	.word	0x00000008
.L_41:


//--------------------- .nv.callgraph             --------------------------
	.section	.nv.callgraph,"",@"SHT_CUDA_CALLGRAPH"
	.align	4
	.sectionentsize	8
	.align		4
        /*0000*/ 	.word	0x00000000
	.align		4
        /*0004*/ 	.word	0xffffffff
	.align		4
        /*0008*/ 	.word	index@(_Z20eliminarJewelsKernelPfS_iii)
	.align		4
        /*000c*/ 	.word	index@(vprintf)
	.align		4
        /*0010*/ 	.word	0x00000000
	.align		4
        /*0014*/ 	.word	0xfffffffe
	.align		4
        /*0018*/ 	.word	0x00000000
	.align		4
        /*001c*/ 	.word	0xfffffffd
	.align		4
        /*0020*/ 	.word	0x00000000
	.align		4
        /*0024*/ 	.word	0xfffffffc


//--------------------- .nv.constant4             --------------------------
	.section	.nv.constant4,"a",@progbits
	.align	8
	.align		8
.nv.constant4:
        /*0000*/ 	.dword	vprintf
	.align		8
        /*0008*/ 	.dword	precalc_xorwow_matrix
	.align		8
        /*0010*/ 	.dword	precalc_xorwow_offset_matrix
	.align		8
        /*0018*/ 	.dword	mrg32k3aM1
	.align		8
        /*0020*/ 	.dword	mrg32k3aM2
	.align		8
        /*0028*/ 	.dword	mrg32k3aM1SubSeq
	.align		8
        /*0030*/ 	.dword	mrg32k3aM2SubSeq
	.align		8
        /*0038*/ 	.dword	mrg32k3aM1Seq
	.align		8
        /*0040*/ 	.dword	mrg32k3aM2Seq
	.align		8
        /*0048*/ 	.dword	$str


//--------------------- .nv.constant3             --------------------------
	.section	.nv.constant3,"a",@progbits
	.align	8
.nv.constant3:
	.type		__cr_lgamma_table,@object
	.size		__cr_lgamma_table,(.L_8 - __cr_lgamma_table)
__cr_lgamma_table:
        /*0000*/ 	.byte	0x00, 0x00, 0x00, 0x00, 0x00, 0x00, 0x00, 0x00, 0x00, 0x00, 0x00, 0x00, 0x00, 0x00, 0x00, 0x00
        /*0010*/ 	.byte	0xef, 0x39, 0xfa, 0xfe, 0x42, 0x2e, 0xe6, 0x3f, 0x02, 0x20, 0x2a, 0xfa, 0x0b, 0xab, 0xfc, 0x3f
        /*0020*/ 	.byte	0xf9, 0x2c, 0x92, 0x7c, 0xa7, 0x6c, 0x09, 0x40, 0xc9, 0x79, 0x44, 0x3c, 0x64, 0x26, 0x13, 0x40
        /*0030*/ 	.byte	0xca, 0x01, 0xcf, 0x3a, 0x27, 0x51, 0x1a, 0x40, 0x30, 0xcc, 0x2d, 0xf3, 0xe1, 0x0c, 0x21, 0x40
        /*0040*/ 	.byte	0x0d, 0xb7, 0xfc, 0x82, 0x8e, 0x35, 0x25, 0x40
.L_8:


//--------------------- .text._Z20eliminarJewelsKernelPfS_iii --------------------------
	.section	.text._Z20eliminarJewelsKernelPfS_iii,"ax",@progbits
	.align	128
        .global         _Z20eliminarJewelsKernelPfS_iii
        .type           _Z20eliminarJewelsKernelPfS_iii,@function
        .size           _Z20eliminarJewelsKernelPfS_iii,(.L_x_35 - _Z20eliminarJewelsKernelPfS_iii)
        .other          _Z20eliminarJewelsKernelPfS_iii,@"STO_CUDA_ENTRY STV_DEFAULT"
_Z20eliminarJewelsKernelPfS_iii:
.text._Z20eliminarJewelsKernelPfS_iii:
[----:B------:R-:W0:Y:S08]  /*0000*/  LDC R1, c[0x0][0x37c] ;  /* 0x0000df00ff017b82 */ /* 0x000e300000000800 */
[----:B------:R-:W1:Y:S01]  /*0010*/  LDC.64 R4, c[0x0][0x388] ;  /* 0x0000e200ff047b82 */ /* 0x000e620000000a00 */
[----:B------:R-:W1:Y:S01]  /*0020*/  LDCU.64 UR36, c[0x0][0x358] ;  /* 0x00006b00ff2477ac */ /* 0x000e620008000a00 */
[----:B0-----:R-:W-:Y:S01]  /*0030*/  VIADD R1, R1, 0xffffffa0 ;  /* 0xffffffa001017836 */ /* 0x001fe20000000000 */
[----:B------:R-:W0:Y:S01]  /*0040*/  LDCU UR4, c[0x0][0x394] ;  /* 0x00007280ff0477ac */ /* 0x000e220008000800 */
[----:B-1----:R-:W2:Y:S04]  /*0050*/  LDG.E R0, desc[UR36][R4.64+0x4] ;  /* 0x0000042404007981 */ /* 0x002ea8000c1e1900 */
[----:B------:R1:W3:Y:S01]  /*0060*/  LDG.E R8, desc[UR36][R4.64] ;  /* 0x0000002404087981 */ /* 0x0002e2000c1e1900 */
[----:B0-----:R-:W-:Y:S01]  /*0070*/  I2FP.F32.S32 R3, UR4 ;  /* 0x0000000400037c45 */ /* 0x001fe20008201400 */
[----:B------:R-:W0:Y:S03]  /*0080*/  LDCU UR4, c[0x0][0x2f8] ;  /* 0x00005f00ff0477ac */ /* 0x000e260008000800 */
[----:B------:R-:W4:Y:S01]  /*0090*/  MUFU.RCP R2, R3 ;  /* 0x0000000300027308 */ /* 0x000f220000001000 */
[----:B------:R-:W5:Y:S01]  /*00a0*/  LDCU UR5, c[0x0][0x2fc] ;  /* 0x00005f80ff0577ac */ /* 0x000f620008000800 */
[----:B0-----:R-:W-:Y:S01]  /*00b0*/  IADD3 R6, P1, PT, R1, UR4, RZ ;  /* 0x0000000401067c10 */ /* 0x001fe2000ff3e0ff */
[----:B----4-:R-:W-:-:S04]  /*00c0*/  FFMA R7, -R3, R2, 1 ;  /* 0x3f80000003077423 */ /* 0x010fc80000000102 */
[----:B------:R-:W-:Y:S01]  /*00d0*/  FFMA R7, R2, R7, R2 ;  /* 0x0000000702077223 */ /* 0x000fe20000000002 */
[----:B--2---:R-:W0:Y:S03]  /*00e0*/  FCHK P0, R0, R3 ;  /* 0x0000000300007302 */ /* 0x004e260000000000 */
[----:B------:R-:W-:-:S04]  /*00f0*/  FFMA R2, R0, R7, RZ ;  /* 0x0000000700027223 */ /* 0x000fc800000000ff */
[----:B-1----:R-:W-:Y:S01]  /*0100*/  FFMA R4, -R3, R2, R0 ;  /* 0x0000000203047223 */ /* 0x002fe20000000100 */
[----:B---3--:R-:W1:Y:S03]  /*0110*/  F2F.F64.F32 R8, R8 ;  /* 0x0000000800087310 */ /* 0x008e660000201800 */
[----:B------:R-:W-:Y:S01]  /*0120*/  FFMA R10, R7, R4, R2 ;  /* 0x00000004070a7223 */ /* 0x000fe20000000002 */
[----:B-----5:R-:W-:Y:S01]  /*0130*/  IMAD.X R7, RZ, RZ, UR5, P1 ;  /* 0x00000005ff077e24 */ /* 0x020fe200088e06ff */
[----:B0-----:R-:W-:Y:S06]  /*0140*/  @!P0 BRA `(.L_x_0) ;  /* 0x00000000000c8947 */ /* 0x001fec0003800000 */
[----:B------:R-:W-:-:S07]  /*0150*/  MOV R2, 0x170 ;  /* 0x0000017000027802 */ /* 0x000fce0000000f00 */
[----:B-1----:R-:W-:Y:S05]  /*0160*/  CALL.REL.NOINC `($__internal_0_$__cuda_sm3x_div_rn_noftz_f32_slowpath) ;  /* 0x0000002c00847944 */ /* 0x002fea0003c00000 */
[----:B------:R-:W-:-:S07]  /*0170*/  IMAD.MOV.U32 R10, RZ, RZ, R0 ;  /* 0x000000ffff0a7224 */ /* 0x000fce00078e0000 */
.L_x_0:
[----:B------:R-:W0:Y:S02]  /*0180*/  LDC.64 R4, c[0x0][0x388] ;  /* 0x0000e200ff047b82 */ /* 0x000e240000000a00 */
[----:B0-----:R-:W2:Y:S04]  /*0190*/  LDG.E R2, desc[UR36][R4.64+0xc] ;  /* 0x00000c2404027981 */ /* 0x001ea8000c1e1900 */
[----:B------:R-:W3:Y:S01]  /*01a0*/  LDG.E R16, desc[UR36][R4.64+0x8] ;  /* 0x0000082404107981 */ /* 0x000ee2000c1e1900 */
[----:B------:R-:W0:Y:S08]  /*01b0*/  MUFU.RCP R0, R3 ;  /* 0x0000000300007308 */ /* 0x000e300000001000 */
[----:B------:R-:W4:Y:S01]  /*01c0*/  F2F.F64.F32 R10, R10 ;  /* 0x0000000a000a7310 */ /* 0x000f220000201800 */
[----:B0-----:R-:W-:-:S04]  /*01d0*/  FFMA R13, -R3, R0, 1 ;  /* 0x3f800000030d7423 */ /* 0x001fc80000000100 */
[----:B------:R-:W-:-:S03]  /*01e0*/  FFMA R0, R0, R13, R0 ;  /* 0x0000000d00007223 */ /* 0x000fc60000000000 */
[----:B--2---:R-:W0:Y:S01]  /*01f0*/  FCHK P0, R2, R3 ;  /* 0x0000000302007302 */ /* 0x004e220000000000 */
[----:B------:R-:W-:-:S04]  /*0200*/  FFMA R13, R0, R2, RZ ;  /* 0x00000002000d7223 */ /* 0x000fc800000000ff */
[----:B------:R-:W-:-:S03]  /*0210*/  FFMA R12, -R3, R13, R2 ;  /* 0x0000000d030c7223 */ /* 0x000fc60000000102 */
[----:B---3--:R-:W2:Y:S01]  /*0220*/  F2F.F64.F32 R16, R16 ;  /* 0x0000001000107310 */ /* 0x008ea20000201800 */
[----:B------:R-:W-:Y:S01]  /*0230*/  FFMA R18, R0, R12, R13 ;  /* 0x0000000c00127223 */ /* 0x000fe2000000000d */
[----:B0---4-:R-:W-:Y:S06]  /*0240*/  @!P0 BRA `(.L_x_1) ;  /* 0x0000000000108947 */ /* 0x011fec0003800000 */
[----:B------:R-:W-:Y:S01]  /*0250*/  IMAD.MOV.U32 R0, RZ, RZ, R2 ;  /* 0x000000ffff007224 */ /* 0x000fe200078e0002 */
[----:B------:R-:W-:-:S07]  /*0260*/  MOV R2, 0x280 ;  /* 0x0000028000027802 */ /* 0x000fce0000000f00 */
[----:B-12---:R-:W-:Y:S05]  /*0270*/  CALL.REL.NOINC `($__internal_0_$__cuda_sm3x_div_rn_noftz_f32_slowpath) ;  /* 0x0000002c00407944 */ /* 0x006fea0003c00000 */
[----:B------:R-:W-:-:S07]  /*0280*/  IMAD.MOV.U32 R18, RZ, RZ, R0 ;  /* 0x000000ffff127224 */ /* 0x000fce00078e0000 */
.L_x_1:
[----:B------:R-:W0:Y:S02]  /*0290*/  LDC.64 R4, c[0x0][0x388] ;  /* 0x0000e200ff047b82 */ /* 0x000e240000000a00 */
[----:B0-----:R-:W3:Y:S04]  /*02a0*/  LDG.E R0, desc[UR36][R4.64+0x14] ;  /* 0x0000142404007981 */ /* 0x001ee8000c1e1900 */
[----:B------:R-:W4:Y:S01]  /*02b0*/  LDG.E R12, desc[UR36][R4.64+0x10] ;  /* 0x00001024040c7981 */ /* 0x000f22000c1e1900 */
[----:B------:R-:W0:Y:S08]  /*02c0*/  MUFU.RCP R14, R3 ;  /* 0x00000003000e7308 */ /* 0x000e300000001000 */
[----:B------:R-:W1:Y:S01]  /*02d0*/  F2F.F64.F32 R18, R18 ;  /* 0x0000001200127310 */ /* 0x000e620000201800 */
[----:B0-----:R-:W-:-:S04]  /*02e0*/  FFMA R13, -R3, R14, 1 ;  /* 0x3f800000030d7423 */ /* 0x001fc8000000010e */
[----:B------:R-:W-:-:S03]  /*02f0*/  FFMA R14, R14, R13, R14 ;  /* 0x0000000d0e0e7223 */ /* 0x000fc6000000000e */
[----:B---3--:R-:W0:Y:S01]  /*0300*/  FCHK P0, R0, R3 ;  /* 0x0000000300007302 */ /* 0x008e220000000000 */
[----:B------:R-:W-:-:S04]  /*0310*/  FFMA R15, R14, R0, RZ ;  /* 0x000000000e0f7223 */ /* 0x000fc800000000ff */
[----:B------:R-:W-:-:S03]  /*0320*/  FFMA R2, -R3, R15, R0 ;  /* 0x0000000f03027223 */ /* 0x000fc60000000100 */
[----:B----4-:R-:W3:Y:S01]  /*0330*/  F2F.F64.F32 R12, R12 ;  /* 0x0000000c000c7310 */ /* 0x010ee20000201800 */
[----:B------:R-:W-:Y:S01]  /*0340*/  FFMA R14, R14, R2, R15 ;  /* 0x000000020e0e7223 */ /* 0x000fe2000000000f */
[----:B01----:R-:W-:Y:S06]  /*0350*/  @!P0 BRA `(.L_x_2) ;  /* 0x00000000000c8947 */ /* 0x003fec0003800000 */
[----:B------:R-:W-:-:S07]  /*0360*/  MOV R2, 0x380 ;  /* 0x0000038000027802 */ /* 0x000fce0000000f00 */
[----:B--23--:R-:W-:Y:S05]  /*0370*/  CALL.REL.NOINC `($__internal_0_$__cuda_sm3x_div_rn_noftz_f32_slowpath) ;  /* 0x0000002c00007944 */ /* 0x00cfea0003c00000 */
[----:B------:R-:W-:-:S07]  /*0380*/  IMAD.MOV.U32 R14, RZ, RZ, R0 ;  /* 0x000000ffff0e7224 */ /* 0x000fce00078e0000 */
.L_x_2:
[----:B------:R-:W3:Y:S01]  /*0390*/  F2F.F64.F32 R14, R14 ;  /* 0x0000000e000e7310 */ /* 0x000ee20000201800 */
[----:B------:R-:W0:Y:S01]  /*03a0*/  LDC R22, c[0x0][0x394] ;  /* 0x0000e500ff167b82 */ /* 0x000e220000000800 */
[----:B------:R-:W-:Y:S01]  /*03b0*/  MOV R0, 0x0 ;  /* 0x0000000000007802 */ /* 0x000fe20000000f00 */
[----:B------:R1:W-:Y:S01]  /*03c0*/  STL.128 [R1], R8 ;  /* 0x0000000801007387 */ /* 0x0003e20000100c00 */
[----:B------:R-:W4:Y:S03]  /*03d0*/  LDCU.64 UR6, c[0x4][0x48] ;  /* 0x01000900ff0677ac */ /* 0x000f260008000a00 */
[----:B--2---:R1:W-:Y:S01]  /*03e0*/  STL.128 [R1+0x10], R16 ;  /* 0x0000101001007387 */ /* 0x0043e20000100c00 */
[----:B------:R-:W0:Y:S01]  /*03f0*/  LDCU UR4, c[0x0][0x398] ;  /* 0x00007300ff0477ac */ /* 0x000e220008000800 */
[----:B------:R1:W2:Y:S02]  /*0400*/  LDC.64 R2, c[0x4][R0] ;  /* 0x0100000000027b82 */ /* 0x0002a40000000a00 */
[----:B---3--:R1:W-:Y:S01]  /*0410*/  STL.128 [R1+0x20], R12 ;  /* 0x0000200c01007387 */ /* 0x0083e20000100c00 */
[----:B----4-:R-:W-:-:S02]  /*0420*/  IMAD.U32 R4, RZ, RZ, UR6 ;  /* 0x00000006ff047e24 */ /* 0x010fc4000f8e00ff */
[----:B------:R-:W-:Y:S01]  /*0430*/  IMAD.U32 R5, RZ, RZ, UR7 ;  /* 0x00000007ff057e24 */ /* 0x000fe2000f8e00ff */
[----:B01----:R-:W-:-:S07]  /*0440*/  VIMNMX R22, PT, PT, R22, UR4, !PT ;  /* 0x0000000416167c48 */ /* 0x003fce000ffe0100 */
[----:B------:R-:W-:-:S07]  /*0450*/  LEPC R20, `(.L_x_3) ;  /* 0x000000001014794e */ /* 0x000fce0000000000 */
[----:B--2---:R-:W-:Y:S05]  /*0460*/  CALL.ABS.NOINC R2 ;  /* 0x0000000002007343 */ /* 0x004fea0003c00000 */
.L_x_3:
[----:B------:R-:W-:-:S13]  /*0470*/  ISETP.GE.AND P0, PT, R22, 0x1, PT ;  /* 0x000000011600780c */ /* 0x000fda0003f06270 */
[----:B------:R-:W-:Y:S05]  /*0480*/  @!P0 EXIT ;  /* 0x000000000000894d */ /* 0x000fea0003800000 */
[----:B------:R-:W0:Y:S01]  /*0490*/  S2R R15, SR_TID.X ;  /* 0x00000000000f7919 */ /* 0x000e220000002100 */
[----:B------:R-:W0:Y:S01]  /*04a0*/  LDC R0, c[0x0][0x398] ;  /* 0x0000e600ff007b82 */ /* 0x000e220000000800 */
[----:B------:R-:W0:Y:S01]  /*04b0*/  LDCU UR4, c[0x0][0x394] ;  /* 0x00007280ff0477ac */ /* 0x000e220008000800 */
[----:B------:R-:W-:Y:S01]  /*04c0*/  VIADD R13, R1, 0x30 ;  /* 0x00000030010d7836 */ /* 0x000fe20000000000 */
[----:B------:R-:W1:Y:S01]  /*04d0*/  S2R R14, SR_TID.Y ;  /* 0x00000000000e7919 */ /* 0x000e620000002200 */
[----:B------:R-:W-:-:S04]  /*04e0*/  IMAD.MOV.U32 R12, RZ, RZ, RZ ;  /* 0x000000ffff0c7224 */ /* 0x000fc800078e00ff */
[----:B------:R-:W2:Y:S01]  /*04f0*/  LDC.64 R10, c[0x0][0x380] ;  /* 0x0000e000ff0a7b82 */ /* 0x000ea20000000a00 */
[----:B0-----:R-:W-:-:S04]  /*0500*/  IMAD R3, R0, UR4, R15 ;  /* 0x0000000400037c24 */ /* 0x001fc8000f8e020f */
[----:B-12---:R-:W-:-:S07]  /*0510*/  IMAD.WIDE R10, R3, 0x4, R10 ;  /* 0x00000004030a7825 */ /* 0x006fce00078e020a */
.L_x_25:
[----:B0-2---:R-:W0:Y:S01]  /*0520*/  LDC.64 R2, c[0x0][0x388] ;  /* 0x0000e200ff027b82 */ /* 0x005e220000000a00 */
[----:B------:R-:W1:Y:S01]  /*0530*/  LDCU UR4, c[0x0][0x398] ;  /* 0x00007300ff0477ac */ /* 0x000e620008000800 */
[----:B------:R-:W1:Y:S01]  /*0540*/  LDCU UR5, c[0x0][0x394] ;  /* 0x00007280ff0577ac */ /* 0x000e620008000800 */
[----:B0-----:R-:W-:-:S05]  /*0550*/  IMAD.WIDE.U32 R2, R12, 0x4, R2 ;  /* 0x000000040c027825 */ /* 0x001fca00078e0002 */
[----:B------:R-:W2:Y:S01]  /*0560*/  LDG.E R0, desc[UR36][R2.64] ;  /* 0x0000002402007981 */ /* 0x000ea2000c1e1900 */
[----:B------:R-:W-:Y:S01]  /*0570*/  I2FP.F32.U32 R5, R15 ;  /* 0x0000000f00057245 */ /* 0x000fe20000201000 */
[----:B-1----:R-:W-:Y:S01]  /*0580*/  UISETP.LT.AND UP0, UPT, UR5, UR4, UPT ;  /* 0x000000040500728c */ /* 0x002fe2000bf01270 */
[----:B------:R-:W-:Y:S01]  /*0590*/  IMAD.MOV.U32 R21, RZ, RZ, R12 ;  /* 0x000000ffff157224 */ /* 0x000fe200078e000c */
[----:B------:R-:W-:Y:S01]  /*05a0*/  BSSY.RECONVERGENT B0, `(.L_x_4) ;  /* 0x0000014000007945 */ /* 0x000fe20003800200 */
[----:B------:R-:W-:Y:S01]  /*05b0*/  VIADD R12, R12, 0x2 ;  /* 0x000000020c0c7836 */ /* 0x000fe20000000000 */
[----:B------:R-:W-:-:S06]  /*05c0*/  USEL UR4, UR5, UR4, !UP0 ;  /* 0x0000000405047287 */ /* 0x000fcc000c000000 */
[----:B------:R-:W-:-:S04]  /*05d0*/  ISETP.GE.AND P1, PT, R12, UR4, PT ;  /* 0x000000040c007c0c */ /* 0x000fc8000bf26270 */
[----:B------:R-:W-:Y:S02]  /*05e0*/  P2R R18, PR, RZ, 0x2 ;  /* 0x00000002ff127803 */ /* 0x000fe40000000000 */
[----:B--2---:R-:W-:-:S13]  /*05f0*/  FSETP.NEU.AND P0, PT, R0, R5, PT ;  /* 0x000000050000720b */ /* 0x004fda0003f0d000 */
[----:B------:R-:W-:Y:S05]  /*0600*/  @P0 BRA `(.L_x_5) ;  /* 0x0000000000340947 */ /* 0x000fea0003800000 */
[----:B------:R-:W2:Y:S01]  /*0610*/  LDG.E R2, desc[UR36][R2.64+0x4] ;  /* 0x0000042402027981 */ /* 0x000ea2000c1e1900 */
[----:B------:R-:W-:-:S04]  /*0620*/  I2FP.F32.U32 R5, R14 ;  /* 0x0000000e00057245 */ /* 0x000fc80000201000 */
[----:B--2---:R-:W-:-:S13]  /*0630*/  FSETP.GEU.AND P0, PT, R2, R5, PT ;  /* 0x000000050200720b */ /* 0x004fda0003f0e000 */
[----:B------:R-:W-:Y:S05]  /*0640*/  @P0 BRA `(.L_x_5) ;  /* 0x0000000000240947 */ /* 0x000fea0003800000 */
[----:B------:R-:W0:Y:S08]  /*0650*/  LDC R7, c[0x0][0x394] ;  /* 0x0000e500ff077b82 */ /* 0x000e300000000800 */
[----:B------:R-:W1:Y:S01]  /*0660*/  LDC.64 R2, c[0x0][0x380] ;  /* 0x0000e000ff027b82 */ /* 0x000e620000000a00 */
[----:B0-----:R-:W-:-:S04]  /*0670*/  IMAD R5, R14, R7, R15 ;  /* 0x000000070e057224 */ /* 0x001fc800078e020f */
[----:B-1----:R-:W-:-:S06]  /*0680*/  IMAD.WIDE R4, R5, 0x4, R2 ;  /* 0x0000000405047825 */ /* 0x002fcc00078e0202 */
[----:B------:R-:W2:Y:S01]  /*0690*/  LDG.E R5, desc[UR36][R4.64] ;  /* 0x0000002404057981 */ /* 0x000ea2000c1e1900 */
[----:B------:R-:W-:-:S04]  /*06a0*/  IMAD R0, R14, R7, -R7 ;  /* 0x000000070e007224 */ /* 0x000fc800078e0a07 */
[----:B------:R-:W-:-:S04]  /*06b0*/  IMAD.IADD R7, R0, 0x1, R15 ;  /* 0x0000000100077824 */ /* 0x000fc800078e020f */
[----:B------:R-:W-:-:S05]  /*06c0*/  IMAD.WIDE R2, R7, 0x4, R2 ;  /* 0x0000000407027825 */ /* 0x000fca00078e0202 */
[----:B--2---:R0:W-:Y:S02]  /*06d0*/  STG.E desc[UR36][R2.64], R5 ;  /* 0x0000000502007986 */ /* 0x0041e4000c101924 */
.L_x_5:
[----:B------:R-:W-:Y:S05]  /*06e0*/  BSYNC.RECONVERGENT B0 ;  /* 0x0000000000007941 */ /* 0x000fea0003800200 */
.L_x_4:
[----:B------:R-:W1:Y:S01]  /*06f0*/  LDCU UR4, c[0x0][0x398] ;  /* 0x00007300ff0477ac */ /* 0x000e620008000800 */
[----:B------:R-:W-:Y:S01]  /*0700*/  BSSY.RECONVERGENT B2, `(.L_x_6) ;  /* 0x0000284000027945 */ /* 0x000fe20003800200 */
[----:B------:R-:W-:Y:S01]  /*0710*/  IMAD.MOV.U32 R20, RZ, RZ, RZ ;  /* 0x000000ffff147224 */ /* 0x000fe200078e00ff */
[----:B-1----:R-:W-:-:S13]  /*0720*/  ISETP.NE.AND P0, PT, R14, UR4, PT ;  /* 0x000000040e007c0c */ /* 0x002fda000bf05270 */
[----:B------:R-:W-:Y:S05]  /*0730*/  @P0 BRA `(.L_x_7) ;  /* 0x0000002800000947 */ /* 0x000fea0003800000 */
[----:B0-----:R-:W-:-:S06]  /*0740*/  CS2R R2, SR_CLOCKLO ;  /* 0x0000000000027805 */ /* 0x001fcc0000015000 */
[----:B------:R-:W-:Y:S01]  /*0750*/  LOP3.LUT R0, R2, 0xaad26b49, RZ, 0x3c, !PT ;  /* 0xaad26b4902007812 */ /* 0x000fe200078e3cff */
[----:B------:R-:W-:Y:S01]  /*0760*/  BSSY.RECONVERGENT B1, `(.L_x_8) ;  /* 0x0000269000017945 */ /* 0x000fe20003800200 */
[----:B------:R-:W-:Y:S02]  /*0770*/  LOP3.LUT R2, R3, 0xf7dcefdd, RZ, 0x3c, !PT ;  /* 0xf7dcefdd03027812 */ /* 0x000fe400078e3cff */
[----:B------:R-:W-:Y:S01]  /*0780*/  ISETP.NE.AND P0, PT, R21, RZ, PT ;  /* 0x000000ff1500720c */ /* 0x000fe20003f05270 */
[----:B------:R-:W-:Y:S02]  /*0790*/  IMAD R0, R0, 0x4182bed5, RZ ;  /* 0x4182bed500007824 */ /* 0x000fe400078e02ff */
[----:B------:R-:W-:Y:S02]  /*07a0*/  IMAD R7, R2, -0x658354e5, RZ ;  /* 0x9a7cab1b02077824 */ /* 0x000fe400078e02ff */
[C---:B------:R-:W-:Y:S01]  /*07b0*/  VIADD R6, R0.reuse, 0x75bcd15 ;  /* 0x075bcd1500067836 */ /* 0x040fe20000000000 */
[C---:B------:R-:W-:Y:S01]  /*07c0*/  LOP3.LUT R4, R0.reuse, 0x159a55e5, RZ, 0x3c, !PT ;  /* 0x159a55e500047812 */ /* 0x040fe200078e3cff */
[C---:B------:R-:W-:Y:S01]  /*07d0*/  VIADD R5, R7.reuse, 0x1f123bb5 ;  /* 0x1f123bb507057836 */ /* 0x040fe20000000000 */
[----:B------:R-:W-:Y:S01]  /*07e0*/  LOP3.LUT R2, R7, 0x5491333, RZ, 0x3c, !PT ;  /* 0x0549133307027812 */ /* 0x000fe200078e3cff */
[C---:B------:R-:W-:Y:S01]  /*07f0*/  VIADD R3, R0.reuse, 0x583f19 ;  /* 0x00583f1900037836 */ /* 0x040fe20000000000 */
[----:B------:R0:W-:Y:S01]  /*0800*/  STL [R1+0x34], R6 ;  /* 0x0000340601007387 */ /* 0x0001e20000100800 */
[----:B------:R-:W-:-:S03]  /*0810*/  IADD3 R0, PT, PT, R0, 0x64f0c9, R7 ;  /* 0x0064f0c900007810 */ /* 0x000fc60007ffe007 */
[----:B------:R0:W-:Y:S04]  /*0820*/  STL.64 [R1+0x38], R4 ;  /* 0x0000380401007387 */ /* 0x0001e80000100a00 */
[----:B------:R0:W-:Y:S01]  /*0830*/  STL.64 [R1+0x40], R2 ;  /* 0x0000400201007387 */ /* 0x0001e20000100a00 */
[----:B------:R-:W-:Y:S05]  /*0840*/  @!P0 BRA `(.L_x_9) ;  /* 0x0000002400688947 */ /* 0x000fea0003800000 */
[----:B------:R-:W-:-:S07]  /*0850*/  IMAD.MOV.U32 R19, RZ, RZ, RZ ;  /* 0x000000ffff137224 */ /* 0x000fce00078e00ff */
.L_x_24:
[----:B------:R-:W-:Y:S01]  /*0860*/  LOP3.LUT P0, RZ, R21, 0x3, RZ, 0xc0, !PT ;  /* 0x0000000315ff7812 */ /* 0x000fe2000780c0ff */
[----:B------:R-:W-:-:S12]  /*0870*/  BSSY.RECONVERGENT B0, `(.L_x_10) ;  /* 0x0000251000007945 */ /* 0x000fd80003800200 */
[----:B-1----:R-:W-:Y:S05]  /*0880*/  @!P0 BRA `(.L_x_11) ;  /* 0x00000024003c8947 */ /* 0x002fea0003800000 */
[----:B------:R-:W1:Y:S01]  /*0890*/  LDC.64 R8, c[0x4][0x8] ;  /* 0x01000200ff087b82 */ /* 0x000e620000000a00 */
[----:B------:R-:W-:Y:S01]  /*08a0*/  BSSY.RECONVERGENT B3, `(.L_x_12) ;  /* 0x00000bc000037945 */ /* 0x000fe20003800200 */
[----:B0-----:R-:W-:Y:S01]  /*08b0*/  IMAD.MOV.U32 R6, RZ, RZ, RZ ;  /* 0x000000ffff067224 */ /* 0x001fe200078e00ff */
[----:B------:R-:W-:Y:S01]  /*08c0*/  CS2R R2, SRZ ;  /* 0x0000000000027805 */ /* 0x000fe2000001ff00 */
[----:B------:R-:W-:Y:S01]  /*08d0*/  IMAD.MOV.U32 R22, RZ, RZ, RZ ;  /* 0x000000ffff167224 */ /* 0x000fe200078e00ff */
[----:B------:R-:W-:Y:S01]  /*08e0*/  CS2R R4, SRZ ;  /* 0x0000000000047805 */ /* 0x000fe2000001ff00 */
[----:B-1----:R-:W-:-:S07]  /*08f0*/  IMAD.WIDE.U32 R8, R19, 0xc80, R8 ;  /* 0x00000c8013087825 */ /* 0x002fce00078e0008 */
.L_x_15:
[----:B------:R-:W-:-:S06]  /*0900*/  IMAD R7, R22, 0x4, R13 ;  /* 0x0000000416077824 */ /* 0x000fcc00078e020d */
[----:B------:R-:W5:Y:S01]  /*0910*/  LDL R7, [R7+0x4] ;  /* 0x0000040007077983 */ /* 0x000f620000100800 */
[----:B------:R-:W-:Y:S01]  /*0920*/  BSSY.RECONVERGENT B4, `(.L_x_13) ;  /* 0x00000b0000047945 */ /* 0x000fe20003800200 */
[----:B------:R-:W-:Y:S02]  /*0930*/  IMAD.SHL.U32 R23, R22, 0x20, RZ ;  /* 0x0000002016177824 */ /* 0x000fe400078e00ff */
[----:B------:R-:W-:-:S07]  /*0940*/  IMAD.MOV.U32 R24, RZ, RZ, RZ ;  /* 0x000000ffff187224 */ /* 0x000fce00078e00ff */
.L_x_14:
[----:B-----5:R-:W-:Y:S01]  /*0950*/  SHF.R.U32.HI R27, RZ, R24, R7 ;  /* 0x00000018ff1b7219 */ /* 0x020fe20000011607 */
[----:B------:R-:W-:-:S03]  /*0960*/  IMAD.IADD R16, R23, 0x1, R24 ;  /* 0x0000000117107824 */ /* 0x000fc600078e0218 */
[----:B------:R-:W-:-:S04]  /*0970*/  LOP3.LUT R17, R27, 0x1, RZ, 0xc0, !PT ;  /* 0x000000011b117812 */ /* 0x000fc800078ec0ff */
[----:B------:R-:W-:Y:S01]  /*0980*/  ISETP.NE.U32.AND P0, PT, R17, 0x1, PT ;  /* 0x000000011100780c */ /* 0x000fe20003f05070 */
[----:B------:R-:W-:-:S04]  /*0990*/  IMAD R17, R16, 0x5, RZ ;  /* 0x0000000510117824 */ /* 0x000fc800078e02ff */
[----:B------:R-:W-:-:S08]  /*09a0*/  IMAD.WIDE.U32 R16, R17, 0x4, R8 ;  /* 0x0000000411107825 */ /* 0x000fd000078e0008 */
[----:B------:R-:W2:Y:S04]  /*09b0*/  @!P0 LDG.E R25, desc[UR36][R16.64] ;  /* 0x0000002410198981 */ /* 0x000ea8000c1e1900 */
[----:B------:R-:W3:Y:S04]  /*09c0*/  @!P0 LDG.E R26, desc[UR36][R16.64+0x8] ;  /* 0x00000824101a8981 */ /* 0x000ee8000c1e1900 */
[----:B------:R-:W4:Y:S01]  /*09d0*/  @!P0 LDG.E R28, desc[UR36][R16.64+0x10] ;  /* 0x00001024101c8981 */ /* 0x000f22000c1e1900 */
[----:B------:R-:W-:-:S03]  /*09e0*/  R2P PR, R27, 0x7e ;  /* 0x0000007e1b007804 */ /* 0x000fc60000000000 */
[----:B------:R-:W4:Y:S01]  /*09f0*/  @!P0 LDG.E R29, desc[UR36][R16.64+0xc] ;  /* 0x00000c24101d8981 */ /* 0x000f22000c1e1900 */
[----:B--2---:R-:W-:-:S03]  /*0a00*/  @!P0 LOP3.LUT R6, R6, R25, RZ, 0x3c, !PT ;  /* 0x0000001906068212 */ /* 0x004fc600078e3cff */
[----:B------:R-:W2:Y:S01]  /*0a10*/  @!P0 LDG.E R25, desc[UR36][R16.64+0x4] ;  /* 0x0000042410198981 */ /* 0x000ea2000c1e1900 */
[----:B---3--:R-:W-:-:S05]  /*0a20*/  @!P0 LOP3.LUT R5, R5, R26, RZ, 0x3c, !PT ;  /* 0x0000001a05058212 */ /* 0x008fca00078e3cff */
[----:B------:R-:W3:Y:S01]  /*0a30*/  @P1 LDG.E R26, desc[UR36][R16.64+0x24] ;  /* 0x00002424101a1981 */ /* 0x000ee2000c1e1900 */
[----:B----4-:R-:W-:-:S03]  /*0a40*/  @!P0 LOP3.LUT R3, R3, R28, RZ, 0x3c, !PT ;  /* 0x0000001c03038212 */ /* 0x010fc600078e3cff */
[----:B------:R-:W4:Y:S01]  /*0a50*/  @P2 LDG.E R28, desc[UR36][R16.64+0x38] ;  /* 0x00003824101c2981 */ /* 0x000f22000c1e1900 */
[----:B--2---:R-:W-:-:S03]  /*0a60*/  @!P0 LOP3.LUT R4, R4, R25, RZ, 0x3c, !PT ;  /* 0x0000001904048212 */ /* 0x004fc600078e3cff */
[----:B------:R-:W2:Y:S01]  /*0a70*/  @P3 LDG.E R25, desc[UR36][R16.64+0x4c] ;  /* 0x00004c2410193981 */ /* 0x000ea2000c1e1900 */
[----:B---3--:R-:W-:-:S03]  /*0a80*/  @P1 LOP3.LUT R3, R3, R26, RZ, 0x3c, !PT ;  /* 0x0000001a03031212 */ /* 0x008fc600078e3cff */
[----:B------:R-:W3:Y:S01]  /*0a90*/  @P4 LDG.E R26, desc[UR36][R16.64+0x60] ;  /* 0x00006024101a4981 */ /* 0x000ee2000c1e1900 */
[----:B----4-:R-:W-:-:S03]  /*0aa0*/  @P2 LOP3.LUT R3, R3, R28, RZ, 0x3c, !PT ;  /* 0x0000001c03032212 */ /* 0x010fc600078e3cff */
[----:B------:R-:W4:Y:S01]  /*0ab0*/  @P5 LDG.E R28, desc[UR36][R16.64+0x74] ;  /* 0x00007424101c5981 */ /* 0x000f22000c1e1900 */
[----:B------:R-:W-:-:S03]  /*0ac0*/  @!P0 LOP3.LUT R2, R2, R29, RZ, 0x3c, !PT ;  /* 0x0000001d02028212 */ /* 0x000fc600078e3cff */
[----:B------:R-:W4:Y:S01]  /*0ad0*/  @P6 LDG.E R29, desc[UR36][R16.64+0x88] ;  /* 0x00008824101d6981 */ /* 0x000f22000c1e1900 */
[----:B--2---:R-:W-:-:S03]  /*0ae0*/  @P3 LOP3.LUT R3, R3, R25, RZ, 0x3c, !PT ;  /* 0x0000001903033212 */ /* 0x004fc600078e3cff */
[----:B------:R-:W2:Y:S01]  /*0af0*/  @P1 LDG.E R25, desc[UR36][R16.64+0x14] ;  /* 0x0000142410191981 */ /* 0x000ea2000c1e1900 */
[----:B---3--:R-:W-:-:S03]  /*0b00*/  @P4 LOP3.LUT R3, R3, R26, RZ, 0x3c, !PT ;  /* 0x0000001a03034212 */ /* 0x008fc600078e3cff */
[----:B------:R-:W3:Y:S01]  /*0b10*/  @P1 LDG.E R26, desc[UR36][R16.64+0x1c] ;  /* 0x00001c24101a1981 */ /* 0x000ee2000c1e1900 */
[----:B----4-:R-:W-:-:S03]  /*0b20*/  @P5 LOP3.LUT R3, R3, R28, RZ, 0x3c, !PT ;  /* 0x0000001c03035212 */ /* 0x010fc600078e3cff */
[----:B------:R-:W4:Y:S01]  /*0b30*/  @P2 LDG.E R28, desc[UR36][R16.64+0x28] ;  /* 0x00002824101c2981 */ /* 0x000f22000c1e1900 */
[----:B------:R-:W-:-:S03]  /*0b40*/  @P6 LOP3.LUT R3, R3, R29, RZ, 0x3c, !PT ;  /* 0x0000001d03036212 */ /* 0x000fc600078e3cff */
        /* <DEDUP_REMOVED lines=35> */
[----:B------:R-:W-:Y:S02]  /*0d80*/  LOP3.LUT P0, RZ, R27, 0x80, RZ, 0xc0, !PT ;  /* 0x000000801bff7812 */ /* 0x000fe4000780c0ff */
[----:B---3--:R-:W-:Y:S02]  /*0d90*/  @P5 LOP3.LUT R5, R5, R26, RZ, 0x3c, !PT ;  /* 0x0000001a05055212 */ /* 0x008fe400078e3cff */
[----:B------:R-:W3:Y:S01]  /*0da0*/  @P6 LDG.E R26, desc[UR36][R16.64+0x80] ;  /* 0x00008024101a6981 */ /* 0x000ee2000c1e1900 */
[----:B----4-:R-:W-:Y:S02]  /*0db0*/  @P6 LOP3.LUT R6, R6, R28, RZ, 0x3c, !PT ;  /* 0x0000001c06066212 */ /* 0x010fe400078e3cff */
[----:B------:R-:W-:Y:S02]  /*0dc0*/  @P5 LOP3.LUT R2, R2, R29, RZ, 0x3c, !PT ;  /* 0x0000001d02025212 */ /* 0x000fe400078e3cff */
[----:B------:R-:W4:Y:S04]  /*0dd0*/  @P6 LDG.E R29, desc[UR36][R16.64+0x84] ;  /* 0x00008424101d6981 */ /* 0x000f28000c1e1900 */
        /* <DEDUP_REMOVED lines=11> */
[----:B---3--:R-:W-:Y:S02]  /*0e90*/  @P0 LOP3.LUT R5, R5, R26, RZ, 0x3c, !PT ;  /* 0x0000001a05050212 */ /* 0x008fe400078e3cff */
[----:B----4-:R-:W-:Y:S02]  /*0ea0*/  @P0 LOP3.LUT R2, R2, R29, RZ, 0x3c, !PT ;  /* 0x0000001d02020212 */ /* 0x010fe400078e3cff */
[----:B------:R-:W-:Y:S02]  /*0eb0*/  @P0 LOP3.LUT R3, R3, R28, RZ, 0x3c, !PT ;  /* 0x0000001c03030212 */ /* 0x000fe400078e3cff */
[----:B--2---:R-:W-:Y:S02]  /*0ec0*/  @P0 LOP3.LUT R4, R4, R25, RZ, 0x3c, !PT ;  /* 0x0000001904040212 */ /* 0x004fe400078e3cff */
[----:B------:R-:W-:-:S13]  /*0ed0*/  R2P PR, R27.B1, 0x7f ;  /* 0x0000007f1b007804 */ /* 0x000fda0000001000 */
[----:B------:R-:W2:Y:S04]  /*0ee0*/  @P0 LDG.E R25, desc[UR36][R16.64+0xa0] ;  /* 0x0000a02410190981 */ /* 0x000ea8000c1e1900 */
[----:B------:R-:W3:Y:S04]  /*0ef0*/  @P0 LDG.E R26, desc[UR36][R16.64+0xa8] ;  /* 0x0000a824101a0981 */ /* 0x000ee8000c1e1900 */
[----:B------:R-:W4:Y:S04]  /*0f00*/  @P0 LDG.E R29, desc[UR36][R16.64+0xac] ;  /* 0x0000ac24101d0981 */ /* 0x000f28000c1e1900 */
[----:B------:R-:W4:Y:S01]  /*0f10*/  @P0 LDG.E R28, desc[UR36][R16.64+0xb0] ;  /* 0x0000b024101c0981 */ /* 0x000f22000c1e1900 */
[----:B--2---:R-:W-:-:S03]  /*0f20*/  @P0 LOP3.LUT R6, R6, R25, RZ, 0x3c, !PT ;  /* 0x0000001906060212 */ /* 0x004fc600078e3cff */
[----:B------:R-:W2:Y:S01]  /*0f30*/  @P0 LDG.E R25, desc[UR36][R16.64+0xa4] ;  /* 0x0000a42410190981 */ /* 0x000ea2000c1e1900 */
[----:B---3--:R-:W-:-:S03]  /*0f40*/  @P0 LOP3.LUT R5, R5, R26, RZ, 0x3c, !PT ;  /* 0x0000001a05050212 */ /* 0x008fc600078e3cff */
[----:B------:R-:W3:Y:S01]  /*0f50*/  @P1 LDG.E R26, desc[UR36][R16.64+0xbc] ;  /* 0x0000bc24101a1981 */ /* 0x000ee2000c1e1900 */
[----:B--2---:R-:W-:-:S03]  /*0f60*/  @P0 LOP3.LUT R4, R4, R25, RZ, 0x3c, !PT ;  /* 0x0000001904040212 */ /* 0x004fc600078e3cff */
[----:B------:R-:W2:Y:S01]  /*0f70*/  @P1 LDG.E R25, desc[UR36][R16.64+0xb4] ;  /* 0x0000b42410191981 */ /* 0x000ea2000c1e1900 */
[----:B----4-:R-:W-:-:S03]  /*0f80*/  @P0 LOP3.LUT R2, R2, R29, RZ, 0x3c, !PT ;  /* 0x0000001d02020212 */ /* 0x010fc600078e3cff */
[----:B------:R-:W4:Y:S01]  /*0f90*/  @P1 LDG.E R29, desc[UR36][R16.64+0xb8] ;  /* 0x0000b824101d1981 */ /* 0x000f22000c1e1900 */
[----:B---3--:R-:W-:-:S03]  /*0fa0*/  @P1 LOP3.LUT R5, R5, R26, RZ, 0x3c, !PT ;  /* 0x0000001a05051212 */ /* 0x008fc600078e3cff */
[----:B------:R-:W3:Y:S01]  /*0fb0*/  @P1 LDG.E R26, desc[UR36][R16.64+0xc4] ;  /* 0x0000c424101a1981 */ /* 0x000ee2000c1e1900 */
[----:B--2---:R-:W-:-:S03]  /*0fc0*/  @P1 LOP3.LUT R6, R6, R25, RZ, 0x3c, !PT ;  /* 0x0000001906061212 */ /* 0x004fc600078e3cff */
[----:B------:R-:W2:Y:S01]  /*0fd0*/  @P1 LDG.E R25, desc[UR36][R16.64+0xc0] ;  /* 0x0000c02410191981 */ /* 0x000ea2000c1e1900 */
[----:B------:R-:W-:Y:S02]  /*0fe0*/  @P0 LOP3.LUT R3, R3, R28, RZ, 0x3c, !PT ;  /* 0x0000001c03030212 */ /* 0x000fe400078e3cff */
[----:B----4-:R-:W-:Y:S01]  /*0ff0*/  @P1 LOP3.LUT R4, R4, R29, RZ, 0x3c, !PT ;  /* 0x0000001d04041212 */ /* 0x010fe200078e3cff */
[----:B------:R-:W4:Y:S01]  /*1000*/  @P2 LDG.E R28, desc[UR36][R16.64+0xcc] ;  /* 0x0000cc24101c2981 */ /* 0x000f22000c1e1900 */
[----:B------:R-:W-:-:S03]  /*1010*/  LOP3.LUT P0, RZ, R27, 0x8000, RZ, 0xc0, !PT ;  /* 0x000080001bff7812 */ /* 0x000fc6000780c0ff */
[----:B------:R-:W4:Y:S01]  /*1020*/  @P2 LDG.E R29, desc[UR36][R16.64+0xc8] ;  /* 0x0000c824101d2981 */ /* 0x000f22000c1e1900 */
[----:B---3--:R-:W-:-:S03]  /*1030*/  @P1 LOP3.LUT R3, R3, R26, RZ, 0x3c, !PT ;  /* 0x0000001a03031212 */ /* 0x008fc600078e3cff */
[----:B------:R-:W3:Y:S04]  /*1040*/  @P2 LDG.E R26, desc[UR36][R16.64+0xd0] ;  /* 0x0000d024101a2981 */ /* 0x000ee8000c1e1900 */
[----:B------:R-:W3:Y:S01]  /*1050*/  @P3 LDG.E R27, desc[UR36][R16.64+0xdc] ;  /* 0x0000dc24101b3981 */ /* 0x000ee2000c1e1900 */
[----:B--2---:R-:W-:-:S03]  /*1060*/  @P1 LOP3.LUT R2, R2, R25, RZ, 0x3c, !PT ;  /* 0x0000001902021212 */ /* 0x004fc600078e3cff */
[----:B------:R-:W2:Y:S01]  /*1070*/  @P2 LDG.E R25, desc[UR36][R16.64+0xd4] ;  /* 0x0000d42410192981 */ /* 0x000ea2000c1e1900 */
[----:B----4-:R-:W-:Y:S02]  /*1080*/  @P2 LOP3.LUT R6, R6, R29, RZ, 0x3c, !PT ;  /* 0x0000001d06062212 */ /* 0x010fe400078e3cff */
[----:B------:R-:W-:Y:S01]  /*1090*/  @P2 LOP3.LUT R4, R4, R28, RZ, 0x3c, !PT ;  /* 0x0000001c04042212 */ /* 0x000fe200078e3cff */
[----:B------:R-:W4:Y:S01]  /*10a0*/  @P4 LDG.E R29, desc[UR36][R16.64+0xfc] ;  /* 0x0000fc24101d4981 */ /* 0x000f22000c1e1900 */
[----:B---3--:R-:W-:-:S03]  /*10b0*/  @P2 LOP3.LUT R5, R5, R26, RZ, 0x3c, !PT ;  /* 0x0000001a05052212 */ /* 0x008fc600078e3cff */
[----:B------:R-:W3:Y:S01]  /*10c0*/  @P3 LDG.E R26, desc[UR36][R16.64+0xe4] ;  /* 0x0000e424101a3981 */ /* 0x000ee2000c1e1900 */
[----:B------:R-:W-:-:S03]  /*10d0*/  @P3 LOP3.LUT R6, R6, R27, RZ, 0x3c, !PT ;  /* 0x0000001b06063212 */ /* 0x000fc600078e3cff */
        /* <DEDUP_REMOVED lines=8> */
[----:B--2---:R-:W-:-:S03]  /*1160*/  @P3 LOP3.LUT R4, R4, R25, RZ, 0x3c, !PT ;  /* 0x0000001904043212 */ /* 0x004fc600078e3cff */
[----:B------:R-:W2:Y:S01]  /*1170*/  @P4 LDG.E R25, desc[UR36][R16.64+0xf0] ;  /* 0x0000f02410194981 */ /* 0x000ea2000c1e1900 */
[----:B------:R-:W-:-:S03]  /*1180*/  @P2 LOP3.LUT R3, R3, R28, RZ, 0x3c, !PT ;  /* 0x0000001c03032212 */ /* 0x000fc600078e3cff */
        /* <DEDUP_REMOVED lines=15> */
[----:B------:R-:W-:Y:S02]  /*1280*/  @P4 LOP3.LUT R2, R2, R29, RZ, 0x3c, !PT ;  /* 0x0000001d02024212 */ /* 0x000fe400078e3cff */
[----:B------:R-:W-:Y:S01]  /*1290*/  @P5 LOP3.LUT R5, R5, R28, RZ, 0x3c, !PT ;  /* 0x0000001c05055212 */ /* 0x000fe200078e3cff */
[----:B------:R-:W2:Y:S04]  /*12a0*/  @P6 LDG.E R29, desc[UR36][R16.64+0x11c] ;  /* 0x00011c24101d6981 */ /* 0x000ea8000c1e1900 */
        /* <DEDUP_REMOVED lines=13> */
[----:B------:R-:W-:Y:S01]  /*1380*/  VIADD R24, R24, 0x10 ;  /* 0x0000001018187836 */ /* 0x000fe20000000000 */
[----:B--2---:R-:W-:Y:S02]  /*1390*/  @P6 LOP3.LUT R2, R2, R25, RZ, 0x3c, !PT ;  /* 0x0000001902026212 */ /* 0x004fe400078e3cff */
[----:B------:R-:W2:Y:S02]  /*13a0*/  @P0 LDG.E R25, desc[UR36][R16.64+0x130] ;  /* 0x0001302410190981 */ /* 0x000ea4000c1e1900 */
[----:B------:R-:W-:Y:S02]  /*13b0*/  ISETP.NE.AND P1, PT, R24, 0x20, PT ;  /* 0x000000201800780c */ /* 0x000fe40003f25270 */
[----:B------:R-:W-:Y:S02]  /*13c0*/  @P6 LOP3.LUT R4, R4, R29, RZ, 0x3c, !PT ;  /* 0x0000001d04046212 */ /* 0x000fe400078e3cff */
[----:B------:R-:W-:-:S02]  /*13d0*/  @P0 LOP3.LUT R3, R3, R28, RZ, 0x3c, !PT ;  /* 0x0000001c03030212 */ /* 0x000fc400078e3cff */
[----:B---3--:R-:W-:Y:S02]  /*13e0*/  @P0 LOP3.LUT R5, R5, R26, RZ, 0x3c, !PT ;  /* 0x0000001a05050212 */ /* 0x008fe400078e3cff */
[----:B----4-:R-:W-:Y:S02]  /*13f0*/  @P0 LOP3.LUT R2, R2, R27, RZ, 0x3c, !PT ;  /* 0x0000001b02020212 */ /* 0x010fe400078e3cff */
[----:B--2---:R-:W-:-:S03]  /*1400*/  @P0 LOP3.LUT R4, R4, R25, RZ, 0x3c, !PT ;  /* 0x0000001904040212 */ /* 0x004fc600078e3cff */
[----:B------:R-:W-:Y:S05]  /*1410*/  @P1 BRA `(.L_x_14) ;  /* 0xfffffff4004c1947 */ /* 0x000fea000383ffff */
[----:B------:R-:W-:Y:S05]  /*1420*/  BSYNC.RECONVERGENT B4 ;  /* 0x0000000000047941 */ /* 0x000fea0003800200 */
.L_x_13:
[----:B------:R-:W-:-:S05]  /*1430*/  VIADD R22, R22, 0x1 ;  /* 0x0000000116167836 */ /* 0x000fca0000000000 */
[----:B------:R-:W-:-:S13]  /*1440*/  ISETP.NE.AND P0, PT, R22, 0x5, PT ;  /* 0x000000051600780c */ /* 0x000fda0003f05270 */
[----:B------:R-:W-:Y:S05]  /*1450*/  @P0 BRA `(.L_x_15) ;  /* 0xfffffff400280947 */ /* 0x000fea000383ffff */
[----:B------:R-:W-:Y:S05]  /*1460*/  BSYNC.RECONVERGENT B3 ;  /* 0x0000000000037941 */ /* 0x000fea0003800200 */
.L_x_12:
[----:B------:R-:W-:Y:S01]  /*1470*/  LOP3.LUT R7, R21, 0x3, RZ, 0xc0, !PT ;  /* 0x0000000315077812 */ /* 0x000fe200078ec0ff */
[----:B------:R1:W-:Y:S03]  /*1480*/  STL [R1+0x34], R6 ;  /* 0x0000340601007387 */ /* 0x0003e60000100800 */
[----:B------:R-:W-:Y:S01]  /*1490*/  ISETP.NE.U32.AND P0, PT, R7, 0x1, PT ;  /* 0x000000010700780c */ /* 0x000fe20003f05070 */
[----:B------:R1:W-:Y:S03]  /*14a0*/  STL.64 [R1+0x38], R4 ;  /* 0x0000380401007387 */ /* 0x0003e60000100a00 */
[----:B------:R-:W-:Y:S01]  /*14b0*/  ISETP.NE.AND.EX P0, PT, RZ, RZ, PT, P0 ;  /* 0x000000ffff00720c */ /* 0x000fe20003f05300 */
[----:B------:R1:W-:-:S12]  /*14c0*/  STL.64 [R1+0x40], R2 ;  /* 0x0000400201007387 */ /* 0x0003d80000100a00 */
[----:B-1----:R-:W-:Y:S05]  /*14d0*/  @!P0 BRA `(.L_x_11) ;  /* 0x0000001800288947 */ /* 0x002fea0003800000 */
[----:B------:R-:W-:Y:S01]  /*14e0*/  UMOV UR4, URZ ;  /* 0x000000ff00047c82 */ /* 0x000fe20008000000 */
[----:B------:R-:W-:Y:S01]  /*14f0*/  UMOV UR5, URZ ;  /* 0x000000ff00057c82 */ /* 0x000fe20008000000 */
[----:B------:R-:W-:Y:S01]  /*1500*/  BSSY.RECONVERGENT B3, `(.L_x_16) ;  /* 0x00000bd000037945 */ /* 0x000fe20003800200 */
[----:B------:R-:W-:Y:S02]  /*1510*/  IMAD.MOV.U32 R6, RZ, RZ, RZ ;  /* 0x000000ffff067224 */ /* 0x000fe400078e00ff */
[----:B------:R-:W-:Y:S02]  /*1520*/  IMAD.MOV.U32 R22, RZ, RZ, RZ ;  /* 0x000000ffff167224 */ /* 0x000fe400078e00ff */
[----:B------:R-:W-:Y:S02]  /*1530*/  IMAD.U32 R3, RZ, RZ, UR4 ;  /* 0x00000004ff037e24 */ /* 0x000fe4000f8e00ff */
[----:B------:R-:W-:Y:S02]  /*1540*/  IMAD.U32 R2, RZ, RZ, UR5 ;  /* 0x00000005ff027e24 */ /* 0x000fe4000f8e00ff */
[----:B------:R-:W-:-:S02]  /*1550*/  IMAD.U32 R5, RZ, RZ, UR4 ;  /* 0x00000004ff057e24 */ /* 0x000fc4000f8e00ff */
[----:B------:R-:W-:-:S07]  /*1560*/  IMAD.U32 R4, RZ, RZ, UR5 ;  /* 0x00000005ff047e24 */ /* 0x000fce000f8e00ff */
.L_x_19:
[----:B------:R-:W-:-:S06]  /*1570*/  IMAD R7, R22, 0x4, R13 ;  /* 0x0000000416077824 */ /* 0x000fcc00078e020d */
[----:B------:R-:W5:Y:S01]  /*1580*/  LDL R7, [R7+0x4] ;  /* 0x0000040007077983 */ /* 0x000f620000100800 */
[----:B------:R-:W-:Y:S01]  /*1590*/  BSSY.RECONVERGENT B4, `(.L_x_17) ;  /* 0x00000b0000047945 */ /* 0x000fe20003800200 */
[----:B------:R-:W-:Y:S02]  /*15a0*/  IMAD.SHL.U32 R23, R22, 0x20, RZ ;  /* 0x0000002016177824 */ /* 0x000fe400078e00ff */
[----:B------:R-:W-:-:S07]  /*15b0*/  IMAD.MOV.U32 R24, RZ, RZ, RZ ;  /* 0x000000ffff187224 */ /* 0x000fce00078e00ff */
.L_x_18:
        /* <DEDUP_REMOVED lines=174> */
.L_x_17:
[----:B------:R-:W-:-:S05]  /*20a0*/  VIADD R22, R22, 0x1 ;  /* 0x0000000116167836 */ /* 0x000fca0000000000 */
[----:B------:R-:W-:-:S13]  /*20b0*/  ISETP.NE.AND P0, PT, R22, 0x5, PT ;  /* 0x000000051600780c */ /* 0x000fda0003f05270 */
[----:B------:R-:W-:Y:S05]  /*20c0*/  @P0 BRA `(.L_x_19) ;  /* 0xfffffff400280947 */ /* 0x000fea000383ffff */
[----:B------:R-:W-:Y:S05]  /*20d0*/  BSYNC.RECONVERGENT B3 ;  /* 0x0000000000037941 */ /* 0x000fea0003800200 */
.L_x_16:
[----:B------:R-:W-:Y:S01]  /*20e0*/  LOP3.LUT R7, R21, 0x3, RZ, 0xc0, !PT ;  /* 0x0000000315077812 */ /* 0x000fe200078ec0ff */
[----:B------:R1:W-:Y:S03]  /*20f0*/  STL [R1+0x34], R6 ;  /* 0x0000340601007387 */ /* 0x0003e60000100800 */
[----:B------:R-:W-:Y:S01]  /*2100*/  ISETP.NE.U32.AND P0, PT, R7, 0x3, PT ;  /* 0x000000030700780c */ /* 0x000fe20003f05070 */
[----:B------:R1:W-:Y:S03]  /*2110*/  STL.64 [R1+0x38], R4 ;  /* 0x0000380401007387 */ /* 0x0003e60000100a00 */
[----:B------:R-:W-:Y:S01]  /*2120*/  ISETP.NE.AND.EX P0, PT, RZ, RZ, PT, P0 ;  /* 0x000000ffff00720c */ /* 0x000fe20003f05300 */
[----:B------:R1:W-:-:S12]  /*2130*/  STL.64 [R1+0x40], R2 ;  /* 0x0000400201007387 */ /* 0x0003d80000100a00 */
[----:B-1----:R-:W-:Y:S05]  /*2140*/  @P0 BRA `(.L_x_11) ;  /* 0x0000000c000c0947 */ /* 0x002fea0003800000 */
        /* <DEDUP_REMOVED lines=9> */
.L_x_23:
[----:B------:R-:W-:-:S06]  /*21e0*/  IMAD R7, R22, 0x4, R13 ;  /* 0x0000000416077824 */ /* 0x000fcc00078e020d */
[----:B------:R-:W5:Y:S01]  /*21f0*/  LDL R7, [R7+0x4] ;  /* 0x0000040007077983 */ /* 0x000f620000100800 */
[----:B------:R-:W-:Y:S01]  /*2200*/  BSSY.RECONVERGENT B4, `(.L_x_21) ;  /* 0x00000b0000047945 */ /* 0x000fe20003800200 */
[----:B------:R-:W-:Y:S02]  /*2210*/  IMAD.SHL.U32 R23, R22, 0x20, RZ ;  /* 0x0000002016177824 */ /* 0x000fe400078e00ff */
[----:B------:R-:W-:-:S07]  /*2220*/  IMAD.MOV.U32 R24, RZ, RZ, RZ ;  /* 0x000000ffff187224 */ /* 0x000fce00078e00ff */
.L_x_22:
        /* <DEDUP_REMOVED lines=174> */
.L_x_21:
[----:B------:R-:W-:-:S05]  /*2d10*/  VIADD R22, R22, 0x1 ;  /* 0x0000000116167836 */ /* 0x000fca0000000000 */
[----:B------:R-:W-:-:S13]  /*2d20*/  ISETP.NE.AND P0, PT, R22, 0x5, PT ;  /* 0x000000051600780c */ /* 0x000fda0003f05270 */
[----:B------:R-:W-:Y:S05]  /*2d30*/  @P0 BRA `(.L_x_23) ;  /* 0xfffffff400280947 */ /* 0x000fea000383ffff */
[----:B------:R-:W-:Y:S05]  /*2d40*/  BSYNC.RECONVERGENT B3 ;  /* 0x0000000000037941 */ /* 0x000fea0003800200 */
.L_x_20:
[----:B------:R1:W-:Y:S04]  /*2d50*/  STL [R1+0x34], R6 ;  /* 0x0000340601007387 */ /* 0x0003e80000100800 */
[----:B------:R1:W-:Y:S04]  /*2d60*/  STL.64 [R1+0x38], R4 ;  /* 0x0000380401007387 */ /* 0x0003e80000100a00 */
[----:B------:R1:W-:Y:S02]  /*2d70*/  STL.64 [R1+0x40], R2 ;  /* 0x0000400201007387 */ /* 0x0003e40000100a00 */
.L_x_11:
[----:B------:R-:W-:Y:S05]  /*2d80*/  BSYNC.RECONVERGENT B0 ;  /* 0x0000000000007941 */ /* 0x000fea0003800200 */
.L_x_10:
[----:B------:R-:W-:Y:S01]  /*2d90*/  ISETP.GT.U32.AND P0, PT, R21, 0x3, PT ;  /* 0x000000031500780c */ /* 0x000fe20003f04070 */
[----:B------:R-:W-:Y:S01]  /*2da0*/  VIADD R19, R19, 0x1 ;  /* 0x0000000113137836 */ /* 0x000fe20000000000 */
[--C-:B------:R-:W-:Y:S02]  /*2db0*/  SHF.R.U64 R21, R21, 0x2, R20.reuse ;  /* 0x0000000215157819 */ /* 0x100fe40000001214 */
[----:B------:R-:W-:Y:S02]  /*2dc0*/  ISETP.GT.U32.AND.EX P0, PT, R20, RZ, PT, P0 ;  /* 0x000000ff1400720c */ /* 0x000fe40003f04100 */
[----:B------:R-:W-:-:S11]  /*2dd0*/  SHF.R.U32.HI R20, RZ, 0x2, R20 ;  /* 0x00000002ff147819 */ /* 0x000fd60000011614 */
[----:B------:R-:W-:Y:S05]  /*2de0*/  @P0 BRA `(.L_x_24) ;  /* 0xffffffd8009c0947 */ /* 0x000fea000383ffff */
.L_x_9:
[----:B------:R-:W-:Y:S05]  /*2df0*/  BSYNC.RECONVERGENT B1 ;  /* 0x0000000000017941 */ /* 0x000fea0003800200 */
.L_x_8:
[----:B------:R-:W-:Y:S01]  /*2e00*/  SHF.R.U32.HI R7, RZ, 0x2, R6 ;  /* 0x00000002ff077819 */ /* 0x000fe20000011606 */
[----:B------:R-:W-:Y:S01]  /*2e10*/  IMAD.MOV.U32 R17, RZ, RZ, 0x2f800000 ;  /* 0x2f800000ff117424 */ /* 0x000fe200078e00ff */
[----:B------:R2:W-:Y:S01]  /*2e20*/  STL [R1+0x34], R4 ;  /* 0x0000340401007387 */ /* 0x0005e20000100800 */
[----:B------:R-:W-:Y:S01]  /*2e30*/  IMAD.MOV.U32 R9, RZ, RZ, R2 ;  /* 0x000000ffff097224 */ /* 0x000fe200078e0002 */
[----:B------:R-:W-:Y:S01]  /*2e40*/  LOP3.LUT R7, R7, R6, RZ, 0x3c, !PT ;  /* 0x0000000607077212 */ /* 0x000fe200078e3cff */
[----:B01----:R-:W-:Y:S01]  /*2e50*/  IMAD.SHL.U32 R6, R3, 0x10, RZ ;  /* 0x0000001003067824 */ /* 0x003fe200078e00ff */
[----:B------:R2:W-:Y:S03]  /*2e60*/  STL.64 [R1+0x48], RZ ;  /* 0x000048ff01007387 */ /* 0x0005e60000100a00 */
[C---:B------:R-:W-:Y:S01]  /*2e70*/  IMAD.SHL.U32 R8, R7.reuse, 0x2, RZ ;  /* 0x0000000207087824 */ /* 0x040fe200078e00ff */
[----:B------:R2:W-:Y:S04]  /*2e80*/  STL [R1+0x50], RZ ;  /* 0x000050ff01007387 */ /* 0x0005e80000100800 */
[----:B------:R-:W-:Y:S01]  /*2e90*/  LOP3.LUT R6, R7, R8, R6, 0x96, !PT ;  /* 0x0000000807067212 */ /* 0x000fe200078e9606 */
[----:B------:R-:W-:Y:S01]  /*2ea0*/  IMAD.MOV.U32 R8, RZ, RZ, R5 ;  /* 0x000000ffff087224 */ /* 0x000fe200078e0005 */
[----:B------:R2:W-:Y:S02]  /*2eb0*/  STL.64 [R1+0x58], RZ ;  /* 0x000058ff01007387 */ /* 0x0005e40000100a00 */
[----:B------:R-:W-:Y:S01]  /*2ec0*/  LOP3.LUT R7, R6, R3, RZ, 0x3c, !PT ;  /* 0x0000000306077212 */ /* 0x000fe200078e3cff */
[----:B------:R-:W-:Y:S01]  /*2ed0*/  IMAD.MOV.U32 R6, RZ, RZ, R3 ;  /* 0x000000ffff067224 */ /* 0x000fe200078e0003 */
[----:B------:R2:W-:Y:S02]  /*2ee0*/  STL.64 [R1+0x38], R8 ;  /* 0x0000380801007387 */ /* 0x0005e40000100a00 */
[----:B------:R-:W-:-:S02]  /*2ef0*/  IADD3 R0, PT, PT, R0, 0x587c5, R7 ;  /* 0x000587c500007810 */ /* 0x000fc40007ffe007 */
[----:B------:R2:W-:Y:S02]  /*2f00*/  STL.64 [R1+0x40], R6 ;  /* 0x0000400601007387 */ /* 0x0005e40000100a00 */
[----:B------:R-:W-:-:S05]  /*2f10*/  I2FP.F32.U32 R0, R0 ;  /* 0x0000000000007245 */ /* 0x000fca0000201000 */
[----:B------:R-:W-:-:S05]  /*2f20*/  FFMA R3, R0, R17, 1.1641532182693481445e-10 ;  /* 0x2f00000000037423 */ /* 0x000fca0000000011 */
[----:B------:R2:W-:Y:S02]  /*2f30*/  STG.E desc[UR36][R10.64], R3 ;  /* 0x000000030a007986 */ /* 0x0005e4000c101924 */
.L_x_7:
[----:B------:R-:W-:Y:S05]  /*2f40*/  BSYNC.RECONVERGENT B2 ;  /* 0x0000000000027941 */ /* 0x000fea0003800200 */
.L_x_6:
[----:B------:R-:W-:-:S13]  /*2f50*/  ISETP.NE.AND P0, PT, R18, RZ, PT ;  /* 0x000000ff1200720c */ /* 0x000fda0003f05270 */
[----:B------:R-:W-:Y:S05]  /*2f60*/  @!P0 BRA `(.L_x_25) ;  /* 0xffffffd4006c8947 */ /* 0x000fea000383ffff */
[----:B------:R-:W-:Y:S05]  /*2f70*/  EXIT ;  /* 0x000000000000794d */ /* 0x000fea0003800000 */
        .weak           $__internal_0_$__cuda_sm3x_div_rn_noftz_f32_slowpath
        .type           $__internal_0_$__cuda_sm3x_div_rn_noftz_f32_slowpath,@function
        .size           $__internal_0_$__cuda_sm3x_div_rn_noftz_f32_slowpath,(.L_x_35 - $__internal_0_$__cuda_sm3x_div_rn_noftz_f32_slowpath)
$__internal_0_$__cuda_sm3x_div_rn_noftz_f32_slowpath:
[--C-:B------:R-:W-:Y:S01]  /*2f80*/  SHF.R.U32.HI R4, RZ, 0x17, R3.reuse ;  /* 0x00000017ff047819 */ /* 0x100fe20000011603 */
[----:B------:R-:W-:Y:S01]  /*2f90*/  IMAD.MOV.U32 R15, RZ, RZ, R3 ;  /* 0x000000ffff0f7224 */ /* 0x000fe200078e0003 */
[----:B------:R-:W-:Y:S02]  /*2fa0*/  SHF.R.U32.HI R5, RZ, 0x17, R0 ;  /* 0x00000017ff057819 */ /* 0x000fe40000011600 */
[----:B------:R-:W-:Y:S02]  /*2fb0*/  LOP3.LUT R4, R4, 0xff, RZ, 0xc0, !PT ;  /* 0x000000ff04047812 */ /* 0x000fe400078ec0ff */
[----:B------:R-:W-:-:S03]  /*2fc0*/  LOP3.LUT R23, R5, 0xff, RZ, 0xc0, !PT ;  /* 0x000000ff05177812 */ /* 0x000fc600078ec0ff */
[----:B------:R-:W-:Y:S02]  /*2fd0*/  VIADD R20, R4, 0xffffffff ;  /* 0xffffffff04147836 */ /* 0x000fe40000000000 */
[----:B------:R-:W-:-:S03]  /*2fe0*/  VIADD R14, R23, 0xffffffff ;  /* 0xffffffff170e7836 */ /* 0x000fc60000000000 */
[----:B------:R-:W-:-:S04]  /*2ff0*/  ISETP.GT.U32.AND P0, PT, R20, 0xfd, PT ;  /* 0x000000fd1400780c */ /* 0x000fc80003f04070 */
[----:B------:R-:W-:-:S13]  /*3000*/  ISETP.GT.U32.OR P0, PT, R14, 0xfd, P0 ;  /* 0x000000fd0e00780c */ /* 0x000fda0000704470 */
[----:B------:R-:W-:Y:S01]  /*3010*/  @!P0 IMAD.MOV.U32 R5, RZ, RZ, RZ ;  /* 0x000000ffff058224 */ /* 0x000fe200078e00ff */
[----:B------:R-:W-:Y:S06]  /*3020*/  @!P0 BRA `(.L_x_26) ;  /* 0x00000000005c8947 */ /* 0x000fec0003800000 */
[----:B------:R-:W-:Y:S02]  /*3030*/  FSETP.GTU.FTZ.AND P0, PT, |R0|, +INF , PT ;  /* 0x7f8000000000780b */ /* 0x000fe40003f1c200 */
[----:B------:R-:W-:-:S04]  /*3040*/  FSETP.GTU.FTZ.AND P1, PT, |R3|, +INF , PT ;  /* 0x7f8000000300780b */ /* 0x000fc80003f3c200 */
[----:B------:R-:W-:-:S13]  /*3050*/  PLOP3.LUT P0, PT, P0, P1, PT, 0xf8, 0x8f ;  /* 0x00000000008f781c */ /* 0x000fda0000703f70 */
[----:B------:R-:W-:Y:S05]  /*3060*/  @P0 BRA `(.L_x_27) ;  /* 0x0000000400440947 */ /* 0x000fea0003800000 */
[----:B------:R-:W-:-:S13]  /*3070*/  LOP3.LUT P0, RZ, R15, 0x7fffffff, R0, 0xc8, !PT ;  /* 0x7fffffff0fff7812 */ /* 0x000fda000780c800 */
[----:B------:R-:W-:Y:S05]  /*3080*/  @!P0 BRA `(.L_x_28) ;  /* 0x0000000400348947 */ /* 0x000fea0003800000 */
[C---:B------:R-:W-:Y:S02]  /*3090*/  FSETP.NEU.FTZ.AND P0, PT, |R0|.reuse, +INF , PT ;  /* 0x7f8000000000780b */ /* 0x040fe40003f1d200 */
[----:B------:R-:W-:Y:S02]  /*30a0*/  FSETP.NEU.FTZ.AND P2, PT, |R3|, +INF , PT ;  /* 0x7f8000000300780b */ /* 0x000fe40003f5d200 */
[----:B------:R-:W-:-:S11]  /*30b0*/  FSETP.NEU.FTZ.AND P1, PT, |R0|, +INF , PT ;  /* 0x7f8000000000780b */ /* 0x000fd60003f3d200 */
[----:B------:R-:W-:Y:S05]  /*30c0*/  @!P2 BRA !P0, `(.L_x_28) ;  /* 0x000000040024a947 */ /* 0x000fea0004000000 */
[----:B------:R-:W-:-:S04]  /*30d0*/  LOP3.LUT P0, RZ, R0, 0x7fffffff, RZ, 0xc0, !PT ;  /* 0x7fffffff00ff7812 */ /* 0x000fc8000780c0ff */
[----:B------:R-:W-:-:S13]  /*30e0*/  PLOP3.LUT P0, PT, P2, P0, PT, 0x2f, 0xf2 ;  /* 0x0000000000f2781c */ /* 0x000fda0001700577 */
[----:B------:R-:W-:Y:S05]  /*30f0*/  @P0 BRA `(.L_x_29) ;  /* 0x0000000400100947 */ /* 0x000fea0003800000 */
[----:B------:R-:W-:-:S04]  /*3100*/  LOP3.LUT P0, RZ, R15, 0x7fffffff, RZ, 0xc0, !PT ;  /* 0x7fffffff0fff7812 */ /* 0x000fc8000780c0ff */
[----:B------:R-:W-:-:S13]  /*3110*/  PLOP3.LUT P0, PT, P1, P0, PT, 0x2f, 0xf2 ;  /* 0x0000000000f2781c */ /* 0x000fda0000f00577 */
[----:B------:R-:W-:Y:S05]  /*3120*/  @P0 BRA `(.L_x_30) ;  /* 0x0000000000f80947 */ /* 0x000fea0003800000 */
[----:B------:R-:W-:Y:S02]  /*3130*/  ISETP.GE.AND P0, PT, R14, RZ, PT ;  /* 0x000000ff0e00720c */ /* 0x000fe40003f06270 */
[----:B------:R-:W-:-:S11]  /*3140*/  ISETP.GE.AND P1, PT, R20, RZ, PT ;  /* 0x000000ff1400720c */ /* 0x000fd60003f26270 */
[----:B------:R-:W-:Y:S02]  /*3150*/  @P0 IMAD.MOV.U32 R5, RZ, RZ, RZ ;  /* 0x000000ffff050224 */ /* 0x000fe400078e00ff */
[----:B------:R-:W-:Y:S01]  /*3160*/  @!P0 FFMA R0, R0, 1.84467440737095516160e+19, RZ ;  /* 0x5f80000000008823 */ /* 0x000fe200000000ff */
[----:B------:R-:W-:Y:S02]  /*3170*/  @!P0 IMAD.MOV.U32 R5, RZ, RZ, -0x40 ;  /* 0xffffffc0ff058424 */ /* 0x000fe400078e00ff */
[----:B------:R-:W-:Y:S02]  /*3180*/  @!P1 FFMA R15, R3, 1.84467440737095516160e+19, RZ ;  /* 0x5f800000030f9823 */ /* 0x000fe400000000ff */
[----:B------:R-:W-:-:S07]  /*3190*/  @!P1 VIADD R5, R5, 0x40 ;  /* 0x0000004005059836 */ /* 0x000fce0000000000 */
.L_x_26:
[----:B------:R-:W-:Y:S01]  /*31a0*/  LEA R14, R4, 0xc0800000, 0x17 ;  /* 0xc0800000040e7811 */ /* 0x000fe200078eb8ff */
[----:B------:R-:W-:-:S04]  /*31b0*/  VIADD R23, R23, 0xffffff81 ;  /* 0xffffff8117177836 */ /* 0x000fc80000000000 */
[----:B------:R-:W-:Y:S02]  /*31c0*/  IMAD.IADD R20, R15, 0x1, -R14 ;  /* 0x000000010f147824 */ /* 0x000fe400078e0a0e */
[C---:B------:R-:W-:Y:S02]  /*31d0*/  IMAD R0, R23.reuse, -0x800000, R0 ;  /* 0xff80000017007824 */ /* 0x040fe400078e0200 */
[----:B------:R0:W1:Y:S01]  /*31e0*/  MUFU.RCP R15, R20 ;  /* 0x00000014000f7308 */ /* 0x0000620000001000 */
[----:B------:R-:W-:Y:S01]  /*31f0*/  FADD.FTZ R21, -R20, -RZ ;  /* 0x800000ff14157221 */ /* 0x000fe20000010100 */
[----:B0-----:R-:W-:-:S05]  /*3200*/  IADD3 R20, PT, PT, R23, 0x7f, -R4 ;  /* 0x0000007f17147810 */ /* 0x001fca0007ffe804 */
[----:B------:R-:W-:Y:S02]  /*3210*/  IMAD.IADD R5, R20, 0x1, R5 ;  /* 0x0000000114057824 */ /* 0x000fe400078e0205 */
[----:B-1----:R-:W-:-:S04]  /*3220*/  FFMA R14, R15, R21, 1 ;  /* 0x3f8000000f0e7423 */ /* 0x002fc80000000015 */
[----:B------:R-:W-:-:S04]  /*3230*/  FFMA R15, R15, R14, R15 ;  /* 0x0000000e0f0f7223 */ /* 0x000fc8000000000f */
[----:B------:R-:W-:-:S04]  /*3240*/  FFMA R14, R0, R15, RZ ;  /* 0x0000000f000e7223 */ /* 0x000fc800000000ff */
[----:B------:R-:W-:-:S04]  /*3250*/  FFMA R22, R21, R14, R0 ;  /* 0x0000000e15167223 */ /* 0x000fc80000000000 */
[----:B------:R-:W-:-:S04]  /*3260*/  FFMA R14, R15, R22, R14 ;  /* 0x000000160f0e7223 */ /* 0x000fc8000000000e */
[----:B------:R-:W-:-:S04]  /*3270*/  FFMA R21, R21, R14, R0 ;  /* 0x0000000e15157223 */ /* 0x000fc80000000000 */
[----:B------:R-:W-:-:S05]  /*3280*/  FFMA R0, R15, R21, R14 ;  /* 0x000000150f007223 */ /* 0x000fca000000000e */
[----:B------:R-:W-:-:S04]  /*3290*/  SHF.R.U32.HI R4, RZ, 0x17, R0 ;  /* 0x00000017ff047819 */ /* 0x000fc80000011600 */
[----:B------:R-:W-:-:S05]  /*32a0*/  LOP3.LUT R4, R4, 0xff, RZ, 0xc0, !PT ;  /* 0x000000ff04047812 */ /* 0x000fca00078ec0ff */
[----:B------:R-:W-:-:S04]  /*32b0*/  IMAD.IADD R20, R4, 0x1, R5 ;  /* 0x0000000104147824 */ /* 0x000fc800078e0205 */
[----:B------:R-:W-:-:S05]  /*32c0*/  VIADD R4, R20, 0xffffffff ;  /* 0xffffffff14047836 */ /* 0x000fca0000000000 */
[----:B------:R-:W-:-:S13]  /*32d0*/  ISETP.GE.U32.AND P0, PT, R4, 0xfe, PT ;  /* 0x000000fe0400780c */ /* 0x000fda0003f06070 */
[----:B------:R-:W-:Y:S05]  /*32e0*/  @!P0 BRA `(.L_x_31) ;  /* 0x0000000000808947 */ /* 0x000fea0003800000 */
[----:B------:R-:W-:-:S13]  /*32f0*/  ISETP.GT.AND P0, PT, R20, 0xfe, PT ;  /* 0x000000fe1400780c */ /* 0x000fda0003f04270 */
[----:B------:R-:W-:Y:S05]  /*3300*/  @P0 BRA `(.L_x_32) ;  /* 0x00000000006c0947 */ /* 0x000fea0003800000 */
[----:B------:R-:W-:-:S13]  /*3310*/  ISETP.GE.AND P0, PT, R20, 0x1, PT ;  /* 0x000000011400780c */ /* 0x000fda0003f06270 */
[----:B------:R-:W-:Y:S05]  /*3320*/  @P0 BRA `(.L_x_33) ;  /* 0x0000000000980947 */ /* 0x000fea0003800000 */
[----:B------:R-:W-:Y:S02]  /*3330*/  ISETP.GE.AND P0, PT, R20, -0x18, PT ;  /* 0xffffffe81400780c */ /* 0x000fe40003f06270 */
[----:B------:R-:W-:-:S11]  /*3340*/  LOP3.LUT R0, R0, 0x80000000, RZ, 0xc0, !PT ;  /* 0x8000000000007812 */ /* 0x000fd600078ec0ff */
[----:B------:R-:W-:Y:S05]  /*3350*/  @!P0 BRA `(.L_x_33) ;  /* 0x00000000008c8947 */ /* 0x000fea0003800000 */
[CCC-:B------:R-:W-:Y:S01]  /*3360*/  FFMA.RZ R4, R15.reuse, R21.reuse, R14.reuse ;  /* 0x000000150f047223 */ /* 0x1c0fe2000000c00e */
[C---:B------:R-:W-:Y:S02]  /*3370*/  ISETP.NE.AND P2, PT, R20.reuse, RZ, PT ;  /* 0x000000ff1400720c */ /* 0x040fe40003f45270 */
[----:B------:R-:W-:Y:S02]  /*3380*/  ISETP.NE.AND P1, PT, R20, RZ, PT ;  /* 0x000000ff1400720c */ /* 0x000fe40003f25270 */
[----:B------:R-:W-:Y:S01]  /*3390*/  LOP3.LUT R5, R4, 0x7fffff, RZ, 0xc0, !PT ;  /* 0x007fffff04057812 */ /* 0x000fe200078ec0ff */
[CCC-:B------:R-:W-:Y:S01]  /*33a0*/  FFMA.RP R4, R15.reuse, R21.reuse, R14.reuse ;  /* 0x000000150f047223 */ /* 0x1c0fe2000000800e */
[----:B------:R-:W-:Y:S01]  /*33b0*/  FFMA.RM R15, R15, R21, R14 ;  /* 0x000000150f0f7223 */ /* 0x000fe2000000400e */
[----:B------:R-:W-:Y:S01]  /*33c0*/  VIADD R14, R20, 0x20 ;  /* 0x00000020140e7836 */ /* 0x000fe20000000000 */
[----:B------:R-:W-:Y:S01]  /*33d0*/  LOP3.LUT R5, R5, 0x800000, RZ, 0xfc, !PT ;  /* 0x0080000005057812 */ /* 0x000fe200078efcff */
[----:B------:R-:W-:-:S02]  /*33e0*/  IMAD.MOV R20, RZ, RZ, -R20 ;  /* 0x000000ffff147224 */ /* 0x000fc400078e0a14 */
[----:B------:R-:W-:Y:S02]  /*33f0*/  FSETP.NEU.FTZ.AND P0, PT, R4, R15, PT ;  /* 0x0000000f0400720b */ /* 0x000fe40003f1d000 */
[----:B------:R-:W-:Y:S02]  /*3400*/  SHF.L.U32 R14, R5, R14, RZ ;  /* 0x0000000e050e7219 */ /* 0x000fe400000006ff */
[----:B------:R-:W-:Y:S02]  /*3410*/  SEL R4, R20, RZ, P2 ;  /* 0x000000ff14047207 */ /* 0x000fe40001000000 */
[----:B------:R-:W-:Y:S02]  /*3420*/  ISETP.NE.AND P1, PT, R14, RZ, P1 ;  /* 0x000000ff0e00720c */ /* 0x000fe40000f25270 */
[----:B------:R-:W-:Y:S02]  /*3430*/  SHF.R.U32.HI R4, RZ, R4, R5 ;  /* 0x00000004ff047219 */ /* 0x000fe40000011605 */
[----:B------:R-:W-:-:S02]  /*3440*/  PLOP3.LUT P0, PT, P0, P1, PT, 0xf8, 0x8f ;  /* 0x00000000008f781c */ /* 0x000fc40000703f70 */
[----:B------:R-:W-:Y:S02]  /*3450*/  SHF.R.U32.HI R14, RZ, 0x1, R4 ;  /* 0x00000001ff0e7819 */ /* 0x000fe40000011604 */
[----:B------:R-:W-:-:S04]  /*3460*/  SEL R5, RZ, 0x1, !P0 ;  /* 0x00000001ff057807 */ /* 0x000fc80004000000 */
[----:B------:R-:W-:-:S04]  /*3470*/  LOP3.LUT R5, R5, 0x1, R14, 0xf8, !PT ;  /* 0x0000000105057812 */ /* 0x000fc800078ef80e */
[----:B------:R-:W-:-:S05]  /*3480*/  LOP3.LUT R5, R5, R4, RZ, 0xc0, !PT ;  /* 0x0000000405057212 */ /* 0x000fca00078ec0ff */
[----:B------:R-:W-:-:S05]  /*3490*/  IMAD.IADD R5, R14, 0x1, R5 ;  /* 0x000000010e057824 */ /* 0x000fca00078e0205 */
[----:B------:R-:W-:Y:S01]  /*34a0*/  LOP3.LUT R0, R5, R0, RZ, 0xfc, !PT ;  /* 0x0000000005007212 */ /* 0x000fe200078efcff */
[----:B------:R-:W-:Y:S06]  /*34b0*/  BRA `(.L_x_33) ;  /* 0x0000000000347947 */ /* 0x000fec0003800000 */
.L_x_32:
[----:B------:R-:W-:-:S04]  /*34c0*/  LOP3.LUT R0, R0, 0x80000000, RZ, 0xc0, !PT ;  /* 0x8000000000007812 */ /* 0x000fc800078ec0ff */
[----:B------:R-:W-:Y:S01]  /*34d0*/  LOP3.LUT R0, R0, 0x7f800000, RZ, 0xfc, !PT ;  /* 0x7f80000000007812 */ /* 0x000fe200078efcff */
[----:B------:R-:W-:Y:S06]  /*34e0*/  BRA `(.L_x_33) ;  /* 0x0000000000287947 */ /* 0x000fec0003800000 */
.L_x_31:
[----:B------:R-:W-:Y:S01]  /*34f0*/  IMAD R0, R5, 0x800000, R0 ;  /* 0x0080000005007824 */ /* 0x000fe200078e0200 */
[----:B------:R-:W-:Y:S06]  /*3500*/  BRA `(.L_x_33) ;  /* 0x0000000000207947 */ /* 0x000fec0003800000 */
.L_x_30:
[----:B------:R-:W-:-:S04]  /*3510*/  LOP3.LUT R0, R15, 0x80000000, R0, 0x48, !PT ;  /* 0x800000000f007812 */ /* 0x000fc800078e4800 */
[----:B------:R-:W-:Y:S01]  /*3520*/  LOP3.LUT R0, R0, 0x7f800000, RZ, 0xfc, !PT ;  /* 0x7f80000000007812 */ /* 0x000fe200078efcff */
[----:B------:R-:W-:Y:S06]  /*3530*/  BRA `(.L_x_33) ;  /* 0x0000000000147947 */ /* 0x000fec0003800000 */
.L_x_29:
[----:B------:R-:W-:Y:S01]  /*3540*/  LOP3.LUT R0, R15, 0x80000000, R0, 0x48, !PT ;  /* 0x800000000f007812 */ /* 0x000fe200078e4800 */
[----:B------:R-:W-:Y:S06]  /*3550*/  BRA `(.L_x_33) ;  /* 0x00000000000c7947 */ /* 0x000fec0003800000 */
.L_x_28:
[----:B------:R-:W0:Y:S01]  /*3560*/  MUFU.RSQ R0, -QNAN ;  /* 0xffc0000000007908 */ /* 0x000e220000001400 */
[----:B------:R-:W-:Y:S05]  /*3570*/  BRA `(.L_x_33) ;  /* 0x0000000000047947 */ /* 0x000fea0003800000 */
.L_x_27:
[----:B------:R-:W-:-:S07]  /*3580*/  FADD.FTZ R0, R0, R3 ;  /* 0x0000000300007221 */ /* 0x000fce0000010000 */
.L_x_33:
[----:B------:R-:W-:Y:S02]  /*3590*/  IMAD.MOV.U32 R4, RZ, RZ, R2 ;  /* 0x000000ffff047224 */ /* 0x000fe400078e0002 */
[----:B------:R-:W-:-:S04]  /*35a0*/  IMAD.MOV.U32 R5, RZ, RZ, 0x0 ;  /* 0x00000000ff057424 */ /* 0x000fc800078e00ff */
[----:B0-----:R-:W-:Y:S05]  /*35b0*/  RET.REL.NODEC R4 `(_Z20eliminarJewelsKernelPfS_iii) ;  /* 0xffffffc804907950 */ /* 0x001fea0003c3ffff */
.L_x_34:
[----:B------:R-:W-:-:S00]  /*35c0*/  BRA `(.L_x_34) ;  /* 0xfffffffc00fc7947 */ /* 0x000fc0000383ffff */
[----:B------:R-:W-:-:S00]  /*35d0*/  NOP ;  /* 0x0000000000007918 */ /* 0x000fc00000000000 */
        /* <DEDUP_REMOVED lines=10> */
.L_x_35:


//--------------------- .nv.global.init           --------------------------
	.section	.nv.global.init,"aw",@progbits
	.align	4
.nv.global.init:
	.type		mrg32k3aM1SubSeq,@object
	.size		mrg32k3aM1SubSeq,(mrg32k3aM2SubSeq - mrg32k3aM1SubSeq)
mrg32k3aM1SubSeq:
        /*0000*/ 	.byte	0x0b, 0xcc, 0xee, 0x04, 0x73, 0x29, 0x8b, 0x6f, 0xf6, 0x53, 0x03, 0xf6, 0x23, 0xf6, 0xea, 0xda
        /* <DEDUP_REMOVED lines=125> */
	.type		mrg32k3aM2SubSeq,@object
	.size		mrg32k3aM2SubSeq,(mrg32k3aM1 - mrg32k3aM2SubSeq)
mrg32k3aM2SubSeq:
        /* <DEDUP_REMOVED lines=126> */
	.type		mrg32k3aM1,@object
	.size		mrg32k3aM1,(mrg32k3aM1Seq - mrg32k3aM1)
mrg32k3aM1:
        /* <DEDUP_REMOVED lines=144> */
	.type		mrg32k3aM1Seq,@object
	.size		mrg32k3aM1Seq,(mrg32k3aM2 - mrg32k3aM1Seq)
mrg32k3aM1Seq:
        /* <DEDUP_REMOVED lines=144> */
	.type		mrg32k3aM2,@object
	.size		mrg32k3aM2,(mrg32k3aM2Seq - mrg32k3aM2)
mrg32k3aM2:
        /* <DEDUP_REMOVED lines=144> */
	.type		mrg32k3aM2Seq,@object
	.size		mrg32k3aM2Seq,(precalc_xorwow_matrix - mrg32k3aM2Seq)
mrg32k3aM2Seq:
        /* <DEDUP_REMOVED lines=144> */
	.type		precalc_xorwow_matrix,@object
	.size		precalc_xorwow_matrix,(precalc_xorwow_offset_matrix - precalc_xorwow_matrix)
precalc_xorwow_matrix:
        /* <DEDUP_REMOVED lines=6400> */
	.type		precalc_xorwow_offset_matrix,@object
	.size		precalc_xorwow_offset_matrix,($str - precalc_xorwow_offset_matrix)
precalc_xorwow_offset_matrix:
        /* <DEDUP_REMOVED lines=6400> */
	.type		$str,@object
	.size		$str,(.L_9 - $str)
$str:
        /*353c0*/ 	.byte	0x0a, 0x4a, 0x65, 0x77, 0x65, 0x6c, 0x73, 0x20, 0x61, 0x20, 0x65, 0x6c, 0x69, 0x6d, 0x69, 0x6e
        /*353d0*/ 	.byte	0x61, 0x72, 0x3a, 0x20, 0x78, 0x3a, 0x25, 0x66, 0x20, 0x79, 0x3a, 0x25, 0x66, 0x20, 0x7c, 0x20
        /*353e0*/ 	.byte	0x78, 0x3a, 0x25, 0x66, 0x20, 0x79, 0x3a, 0x25, 0x66, 0x20, 0x7c, 0x20, 0x78, 0x3a, 0x25, 0x66
        /*353f0*/ 	.byte	0x20, 0x79, 0x3a, 0x25, 0x66, 0x00
.L_9:


//--------------------- .nv.shared.reserved.0     --------------------------
	.section	.nv.shared.reserved.0,"aw",@nobits
	.weak		__nv_reservedSMEM_offset_0_alias
	.size		__nv_reservedSMEM_offset_0_alias, 0, 64
	.other		__nv_reservedSMEM_offset_0_alias,@"STO_CUDA_RESERVED_SHARED STV_DEFAULT"
__nv_reservedSMEM_offset_0_alias:
	.zero		0
	.zero		64


//--------------------- .nv.constant0._Z20eliminarJewelsKernelPfS_iii --------------------------
	.section	.nv.constant0._Z20eliminarJewelsKernelPfS_iii,"a",@progbits
	.sectionflags	@""
	.align	4
.nv.constant0._Z20eliminarJewelsKernelPfS_iii:
	.zero		924


//--------------------- SYMBOLS --------------------------

	.type		.nv.reservedSmem.offset0,@object
	.size		.nv.reservedSmem.offset0,0x4
	.type		vprintf,@function
